//
// Generated by NVIDIA NVVM Compiler
//
// Compiler Build ID: CL-36424714
// Cuda compilation tools, release 13.0, V13.0.88
// Based on NVVM 20.0.0
//

.version 9.0
.target sm_100
.address_size 64


.func  (.param .b32 func_retval0) _Z13fibonaccidowni(
	.param .b32 _Z13fibonaccidowni_param_0
)
{
	.reg .pred 	%p<6>;
	.reg .b32 	%r<66>;

	ld.param.u32 	%r65, [_Z13fibonaccidowni_param_0];
	setp.lt.s32 	%p1, %r65, 2;
	mov.b32 	%r64, 0;
	@%p1 bra 	$L__BB0_9;
	max.u32 	%r31, %r65, 3;
	add.s32 	%r32, %r31, -3;
	add.s32 	%r33, %r31, -2;
	shr.u32 	%r34, %r33, 1;
	add.s32 	%r1, %r34, 1;
	and.b32  	%r2, %r1, 3;
	setp.lt.u32 	%p2, %r32, 5;
	mov.b32 	%r64, 0;
	@%p2 bra 	$L__BB0_5;
	add.s32 	%r55, %r65, -3;
	and.b32  	%r36, %r1, 2147483644;
	neg.s32 	%r54, %r36;
	mov.b32 	%r64, 0;
$L__BB0_3:
	add.s32 	%r37, %r55, 2;
	{ // callseq 0, 0
	.param .b32 param0;
	st.param.b32 	[param0], %r37;
	.param .b32 retval0;
	call.uni (retval0), 
	_Z13fibonaccidowni, 
	(
	param0
	);
	ld.param.b32 	%r38, [retval0];
	} // callseq 0
	add.s32 	%r40, %r38, %r64;
	add.s32 	%r41, %r55, -4;
	{ // callseq 1, 0
	.param .b32 param0;
	st.param.b32 	[param0], %r55;
	.param .b32 retval0;
	call.uni (retval0), 
	_Z13fibonaccidowni, 
	(
	param0
	);
	ld.param.b32 	%r42, [retval0];
	} // callseq 1
	add.s32 	%r44, %r42, %r40;
	add.s32 	%r45, %r55, -2;
	{ // callseq 2, 0
	.param .b32 param0;
	st.param.b32 	[param0], %r45;
	.param .b32 retval0;
	call.uni (retval0), 
	_Z13fibonaccidowni, 
	(
	param0
	);
	ld.param.b32 	%r46, [retval0];
	} // callseq 2
	add.s32 	%r48, %r46, %r44;
	{ // callseq 3, 0
	.param .b32 param0;
	st.param.b32 	[param0], %r41;
	.param .b32 retval0;
	call.uni (retval0), 
	_Z13fibonaccidowni, 
	(
	param0
	);
	ld.param.b32 	%r49, [retval0];
	} // callseq 3
	add.s32 	%r64, %r49, %r48;
	add.s32 	%r55, %r55, -8;
	add.s32 	%r54, %r54, 4;
	setp.ne.s32 	%p3, %r54, 0;
	@%p3 bra 	$L__BB0_3;
	add.s32 	%r65, %r55, 3;
$L__BB0_5:
	setp.eq.s32 	%p4, %r2, 0;
	@%p4 bra 	$L__BB0_9;
	add.s32 	%r62, %r65, -1;
	neg.s32 	%r61, %r2;
$L__BB0_7:
	.pragma "nounroll";
	{ // callseq 4, 0
	.param .b32 param0;
	st.param.b32 	[param0], %r62;
	.param .b32 retval0;
	call.uni (retval0), 
	_Z13fibonaccidowni, 
	(
	param0
	);
	ld.param.b32 	%r51, [retval0];
	} // callseq 4
	add.s32 	%r64, %r51, %r64;
	add.s32 	%r62, %r62, -2;
	add.s32 	%r61, %r61, 1;
	setp.ne.s32 	%p5, %r61, 0;
	@%p5 bra 	$L__BB0_7;
	add.s32 	%r65, %r62, 1;
$L__BB0_9:
	add.s32 	%r53, %r65, %r64;
	st.param.b32 	[func_retval0], %r53;
	ret;

}
.func  (.param .b32 func_retval0) _Z11fibonacciupiiii(
	.param .b32 _Z11fibonacciupiiii_param_0,
	.param .b32 _Z11fibonacciupiiii_param_1,
	.param .b32 _Z11fibonacciupiiii_param_2,
	.param .b32 _Z11fibonacciupiiii_param_3
)
{
	.reg .pred 	%p<5>;
	.reg .b32 	%r<25>;

	ld.param.u32 	%r12, [_Z11fibonacciupiiii_param_0];
	ld.param.u32 	%r19, [_Z11fibonacciupiiii_param_1];
	ld.param.u32 	%r22, [_Z11fibonacciupiiii_param_2];
	ld.param.u32 	%r21, [_Z11fibonacciupiiii_param_3];
	setp.eq.s32 	%p1, %r19, %r12;
	@%p1 bra 	$L__BB1_4;
	max.s32 	%r16, %r19, %r12;
	sub.s32 	%r1, %r16, %r19;
	not.b32 	%r17, %r19;
	add.s32 	%r2, %r12, %r17;
	mov.u32 	%r23, %r19;
$L__BB1_2:
	mov.u32 	%r6, %r21;
	setp.le.u32 	%p2, %r1, %r2;
	@%p2 bra 	$L__BB1_5;
	add.s32 	%r23, %r23, 1;
	add.s32 	%r21, %r6, %r22;
	setp.eq.s32 	%p3, %r23, %r12;
	mov.u32 	%r19, %r12;
	mov.u32 	%r22, %r6;
	@%p3 bra 	$L__BB1_4;
	bra.uni 	$L__BB1_2;
$L__BB1_4:
	setp.gt.u32 	%p4, %r19, 1;
	selp.b32 	%r24, %r21, 1, %p4;
$L__BB1_5:
	st.param.b32 	[func_retval0], %r24;
	ret;

}
.func  (.param .b32 func_retval0) _Z10d_legendreif(
	.param .b32 _Z10d_legendreif_param_0,
	.param .b32 _Z10d_legendreif_param_1
)
{
	.reg .pred 	%p<3>;
	.reg .b32 	%r<4>;
	.reg .b32 	%f<17>;

	ld.param.u32 	%r1, [_Z10d_legendreif_param_0];
	ld.param.f32 	%f3, [_Z10d_legendreif_param_1];
	mov.f32 	%f16, 0f3F800000;
	setp.eq.s32 	%p1, %r1, 0;
	@%p1 bra 	$L__BB2_3;
	setp.ne.s32 	%p2, %r1, 1;
	@%p2 bra 	$L__BB2_4;
	mov.f32 	%f16, %f3;
$L__BB2_3:
	st.param.f32 	[func_retval0], %f16;
	ret;
$L__BB2_4:
	cvt.rn.f32.s32 	%f5, %r1;
	fma.rn.f32 	%f6, %f5, 0f40000000, 0fBF800000;
	mul.f32 	%f7, %f3, %f6;
	add.s32 	%r2, %r1, -1;
	{ // callseq 5, 0
	.param .b32 param0;
	st.param.b32 	[param0], %r2;
	.param .b32 param1;
	st.param.f32 	[param1], %f3;
	.param .b32 retval0;
	call.uni (retval0), 
	_Z10d_legendreif, 
	(
	param0, 
	param1
	);
	ld.param.f32 	%f8, [retval0];
	} // callseq 5
	mul.f32 	%f10, %f7, %f8;
	cvt.rn.f32.s32 	%f11, %r2;
	add.s32 	%r3, %r1, -2;
	{ // callseq 6, 0
	.param .b32 param0;
	st.param.b32 	[param0], %r3;
	.param .b32 param1;
	st.param.f32 	[param1], %f3;
	.param .b32 retval0;
	call.uni (retval0), 
	_Z10d_legendreif, 
	(
	param0, 
	param1
	);
	ld.param.f32 	%f12, [retval0];
	} // callseq 6
	mul.f32 	%f14, %f12, %f11;
	sub.f32 	%f15, %f10, %f14;
	div.rn.f32 	%f16, %f15, %f5;
	bra.uni 	$L__BB2_3;

}
	// .globl	_Z20fibonaccidown_kerneliPi
.visible .entry _Z20fibonaccidown_kerneliPi(
	.param .u32 _Z20fibonaccidown_kerneliPi_param_0,
	.param .u64 .ptr .align 1 _Z20fibonaccidown_kerneliPi_param_1
)
{
	.reg .pred 	%p<2>;
	.reg .b32 	%r<8>;
	.reg .b64 	%rd<5>;

	ld.param.u32 	%r2, [_Z20fibonaccidown_kerneliPi_param_0];
	ld.param.u64 	%rd1, [_Z20fibonaccidown_kerneliPi_param_1];
	mov.u32 	%r3, %ctaid.x;
	mov.u32 	%r4, %ntid.x;
	mov.u32 	%r5, %tid.x;
	mad.lo.s32 	%r1, %r3, %r4, %r5;
	setp.ge.s32 	%p1, %r1, %r2;
	@%p1 bra 	$L__BB3_2;
	cvta.to.global.u64 	%rd2, %rd1;
	{ // callseq 7, 0
	.param .b32 param0;
	st.param.b32 	[param0], %r1;
	.param .b32 retval0;
	call.uni (retval0), 
	_Z13fibonaccidowni, 
	(
	param0
	);
	ld.param.b32 	%r6, [retval0];
	} // callseq 7
	mul.wide.s32 	%rd3, %r1, 4;
	add.s64 	%rd4, %rd2, %rd3;
	st.global.u32 	[%rd4], %r6;
$L__BB3_2:
	ret;

}
	// .globl	_Z18fibonacciup_kerneliPi
.visible .entry _Z18fibonacciup_kerneliPi(
	.param .u32 _Z18fibonacciup_kerneliPi_param_0,
	.param .u64 .ptr .align 1 _Z18fibonacciup_kerneliPi_param_1
)
{
	.reg .pred 	%p<2>;
	.reg .b32 	%r<8>;
	.reg .b64 	%rd<5>;

	ld.param.u32 	%r2, [_Z18fibonacciup_kerneliPi_param_0];
	ld.param.u64 	%rd1, [_Z18fibonacciup_kerneliPi_param_1];
	mov.u32 	%r3, %ctaid.x;
	mov.u32 	%r4, %ntid.x;
	mov.u32 	%r5, %tid.x;
	mad.lo.s32 	%r1, %r3, %r4, %r5;
	setp.ge.s32 	%p1, %r1, %r2;
	@%p1 bra 	$L__BB4_2;
	cvta.to.global.u64 	%rd2, %rd1;
	{ // callseq 8, 0
	.param .b32 param0;
	st.param.b32 	[param0], %r1;
	.param .b32 param1;
	st.param.b32 	[param1], 1;
	.param .b32 param2;
	st.param.b32 	[param2], 1;
	.param .b32 param3;
	st.param.b32 	[param3], 1;
	.param .b32 retval0;
	call.uni (retval0), 
	_Z11fibonacciupiiii, 
	(
	param0, 
	param1, 
	param2, 
	param3
	);
	ld.param.b32 	%r6, [retval0];
	} // callseq 8
	mul.wide.s32 	%rd3, %r1, 4;
	add.s64 	%rd4, %rd2, %rd3;
	st.global.u32 	[%rd4], %r6;
$L__BB4_2:
	ret;

}
	// .globl	_Z15kernel_legendreiPfiS_
.visible .entry _Z15kernel_legendreiPfiS_(
	.param .u32 _Z15kernel_legendreiPfiS__param_0,
	.param .u64 .ptr .align 1 _Z15kernel_legendreiPfiS__param_1,
	.param .u32 _Z15kernel_legendreiPfiS__param_2,
	.param .u64 .ptr .align 1 _Z15kernel_legendreiPfiS__param_3
)
{
	.reg .pred 	%p<2>;
	.reg .b32 	%r<6>;
	.reg .b32 	%f<4>;
	.reg .b64 	%rd<9>;

	ld.param.u32 	%r4, [_Z15kernel_legendreiPfiS__param_0];
	ld.param.u64 	%rd1, [_Z15kernel_legendreiPfiS__param_1];
	ld.param.u64 	%rd2, [_Z15kernel_legendreiPfiS__param_3];
	mov.u32 	%r1, %ctaid.x;
	mov.u32 	%r5, %ntid.x;
	mov.u32 	%r2, %tid.x;
	mad.lo.s32 	%r3, %r1, %r5, %r2;
	setp.ge.s32 	%p1, %r3, %r4;
	@%p1 bra 	$L__BB5_2;
	cvta.to.global.u64 	%rd3, %rd1;
	cvta.to.global.u64 	%rd4, %rd2;
	mul.wide.u32 	%rd5, %r2, 4;
	add.s64 	%rd6, %rd3, %rd5;
	ld.global.f32 	%f1, [%rd6];
	{ // callseq 9, 0
	.param .b32 param0;
	st.param.b32 	[param0], %r1;
	.param .b32 param1;
	st.param.f32 	[param1], %f1;
	.param .b32 retval0;
	call.uni (retval0), 
	_Z10d_legendreif, 
	(
	param0, 
	param1
	);
	ld.param.f32 	%f2, [retval0];
	} // callseq 9
	mul.wide.s32 	%rd7, %r3, 4;
	add.s64 	%rd8, %rd4, %rd7;
	st.global.f32 	[%rd8], %f2;
$L__BB5_2:
	ret;

}
	// .globl	_Z13multiplyByTwoPfi
.visible .entry _Z13multiplyByTwoPfi(
	.param .u64 .ptr .align 1 _Z13multiplyByTwoPfi_param_0,
	.param .u32 _Z13multiplyByTwoPfi_param_1
)
{
	.reg .pred 	%p<2>;
	.reg .b32 	%r<6>;
	.reg .b32 	%f<3>;
	.reg .b64 	%rd<5>;

	ld.param.u64 	%rd1, [_Z13multiplyByTwoPfi_param_0];
	ld.param.u32 	%r2, [_Z13multiplyByTwoPfi_param_1];
	mov.u32 	%r3, %ctaid.x;
	mov.u32 	%r4, %ntid.x;
	mov.u32 	%r5, %tid.x;
	mad.lo.s32 	%r1, %r3, %r4, %r5;
	setp.ge.s32 	%p1, %r1, %r2;
	@%p1 bra 	$L__BB6_2;
	cvta.to.global.u64 	%rd2, %rd1;
	mul.wide.s32 	%rd3, %r1, 4;
	add.s64 	%rd4, %rd2, %rd3;
	ld.global.f32 	%f1, [%rd4];
	add.f32 	%f2, %f1, %f1;
	st.global.f32 	[%rd4], %f2;
$L__BB6_2:
	ret;

}


// ===== COMPILED SASS (sm_100) =====

	.target	sm_100

	.elftype	@"ET_EXEC"


//--------------------- .note.nv.tkinfo           --------------------------
	.section	.note.nv.tkinfo,"",@"SHT_NOTE"
	.sectionflags	@"SHF_NOTE_NV_TKINFO"
	.tkinfo
        /*0018*/ 	.word	0x00000002
        /*0030*/ 	.string	""
        /*0030*/ 	.string	"ptxas"
        /*0030*/ 	.string	"Cuda compilation tools, release 13.0, V13.0.88"
        /*0030*/ 	.string	"Build cuda_13.0.r13.0/compiler.36424714_0"
        /*0030*/ 	.string	"-arch sm_100 -m 64 "



//--------------------- .note.nv.cuinfo           --------------------------
	.section	.note.nv.cuinfo,"",@"SHT_NOTE"
	.sectionflags	@"SHF_NOTE_NV_CUINFO"
        /*0018*/ 	.short	0x0002
        /*001a*/ 	.short	0x0064
        /*001c*/ 	.short	0x0082
	.zero		2


//--------------------- .nv.info                  --------------------------
	.section	.nv.info,"",@"SHT_CUDA_INFO"
	.align	4


	//----- nvinfo : EIATTR_REGCOUNT
	.align		4
        /*0000*/ 	.byte	0x04, 0x2f
        /*0002*/ 	.short	(.L_1 - .L_0)
	.align		4
.L_0:
        /*0004*/ 	.word	index@(_Z20fibonaccidown_kerneliPi)
        /*0008*/ 	.word	0x0000001e


	//----- nvinfo : EIATTR_FRAME_SIZE
	.align		4
.L_1:
        /*000c*/ 	.byte	0x04, 0x11
        /*000e*/ 	.short	(.L_3 - .L_2)
	.align		4
.L_2:
        /*0010*/ 	.word	index@($_Z20fibonaccidown_kerneliPi$_Z13fibonaccidowni)
        /*0014*/ 	.word	0x00000000


	//----- nvinfo : EIATTR_FRAME_SIZE
	.align		4
.L_3:
        /*0018*/ 	.byte	0x04, 0x11
        /*001a*/ 	.short	(.L_5 - .L_4)
	.align		4
.L_4:
        /*001c*/ 	.word	index@(_Z20fibonaccidown_kerneliPi)
        /*0020*/ 	.word	0x00000000


	//----- nvinfo : EIATTR_REGCOUNT
	.align		4
.L_5:
        /*0024*/ 	.byte	0x04, 0x2f
        /*0026*/ 	.short	(.L_7 - .L_6)
	.align		4
.L_6:
        /*0028*/ 	.word	index@(_Z18fibonacciup_kerneliPi)
        /*002c*/ 	.word	0x0000000a


	//----- nvinfo : EIATTR_FRAME_SIZE
	.align		4
.L_7:
        /*0030*/ 	.byte	0x04, 0x11
        /*0032*/ 	.short	(.L_9 - .L_8)
	.align		4
.L_8:
        /*0034*/ 	.word	index@($_Z18fibonacciup_kerneliPi$_Z11fibonacciupiiii)
        /*0038*/ 	.word	0x00000000


	//----- nvinfo : EIATTR_FRAME_SIZE
	.align		4
.L_9:
        /*003c*/ 	.byte	0x04, 0x11
        /*003e*/ 	.short	(.L_11 - .L_10)
	.align		4
.L_10:
        /*0040*/ 	.word	index@(_Z18fibonacciup_kerneliPi)
        /*0044*/ 	.word	0x00000000


	//----- nvinfo : EIATTR_REGCOUNT
	.align		4
.L_11:
        /*0048*/ 	.byte	0x04, 0x2f
        /*004a*/ 	.short	(.L_13 - .L_12)
	.align		4
.L_12:
        /*004c*/ 	.word	index@(_Z15kernel_legendreiPfiS_)
        /*0050*/ 	.word	0x0000001c


	//----- nvinfo : EIATTR_FRAME_SIZE
	.align		4
.L_13:
        /*0054*/ 	.byte	0x04, 0x11
        /*0056*/ 	.short	(.L_15 - .L_14)
	.align		4
.L_14:
        /*0058*/ 	.word	index@($__internal_0_$__cuda_sm3x_div_rn_noftz_f32_slowpath)
        /*005c*/ 	.word	0x00000000


	//----- nvinfo : EIATTR_FRAME_SIZE
	.align		4
.L_15:
        /*0060*/ 	.byte	0x04, 0x11
        /*0062*/ 	.short	(.L_17 - .L_16)
	.align		4
.L_16:
        /*0064*/ 	.word	index@($_Z15kernel_legendreiPfiS_$_Z10d_legendreif)
        /*0068*/ 	.word	0x00000000


	//----- nvinfo : EIATTR_FRAME_SIZE
	.align		4
.L_17:
        /*006c*/ 	.byte	0x04, 0x11
        /*006e*/ 	.short	(.L_19 - .L_18)
	.align		4
.L_18:
        /*0070*/ 	.word	index@(_Z15kernel_legendreiPfiS_)
        /*0074*/ 	.word	0x00000000


	//----- nvinfo : EIATTR_REGCOUNT
	.align		4
.L_19:
        /*0078*/ 	.byte	0x04, 0x2f
        /*007a*/ 	.short	(.L_21 - .L_20)
	.align		4
.L_20:
        /*007c*/ 	.word	index@(_Z13multiplyByTwoPfi)
        /*0080*/ 	.word	0x00000008


	//----- nvinfo : EIATTR_FRAME_SIZE
	.align		4
.L_21:
        /*0084*/ 	.byte	0x04, 0x11
        /*0086*/ 	.short	(.L_23 - .L_22)
	.align		4
.L_22:
        /*0088*/ 	.word	index@(_Z13multiplyByTwoPfi)
        /*008c*/ 	.word	0x00000000


	//----- nvinfo : EIATTR_MIN_STACK_SIZE
	.align		4
.L_23:
        /*0090*/ 	.byte	0x04, 0x12
        /*0092*/ 	.short	(.L_25 - .L_24)
	.align		4
.L_24:
        /*0094*/ 	.word	index@(_Z13multiplyByTwoPfi)
        /*0098*/ 	.word	0x00000000


	//----- nvinfo : EIATTR_MIN_STACK_SIZE
	.align		4
.L_25:
        /*009c*/ 	.byte	0x04, 0x12
        /*009e*/ 	.short	(.L_27 - .L_26)
	.align		4
.L_26:
        /*00a0*/ 	.word	index@(_Z15kernel_legendreiPfiS_)
        /*00a4*/ 	.word	0x00000000


	//----- nvinfo : EIATTR_MIN_STACK_SIZE
	.align		4
.L_27:
        /*00a8*/ 	.byte	0x04, 0x12
        /*00aa*/ 	.short	(.L_29 - .L_28)
	.align		4
.L_28:
        /*00ac*/ 	.word	index@(_Z18fibonacciup_kerneliPi)
        /*00b0*/ 	.word	0x00000000


	//----- nvinfo : EIATTR_MIN_STACK_SIZE
	.align		4
.L_29:
        /*00b4*/ 	.byte	0x04, 0x12
        /*00b6*/ 	.short	(.L_31 - .L_30)
	.align		4
.L_30:
        /*00b8*/ 	.word	index@(_Z20fibonaccidown_kerneliPi)
        /*00bc*/ 	.word	0x00000000
.L_31:


//--------------------- .nv.compat                --------------------------
	.section	.nv.compat,"",@"SHT_CUDA_COMPAT_INFO"
	.align	4
        /*0000*/ 	.byte	0x02, 0x09, 0x00, 0x00, 0x02, 0x02, 0x01, 0x00, 0x02, 0x05, 0x05, 0x00, 0x03, 0x07, 0x01, 0x01
        /*0010*/ 	.byte	0x02, 0x03, 0x00, 0x00, 0x02, 0x06, 0x01, 0x00, 0x04, 0x0b, 0x08, 0x00, 0x01, 0x00, 0x00, 0x00
        /*0020*/ 	.byte	0x00, 0x00, 0x00, 0x00


//--------------------- .nv.info._Z13multiplyByTwoPfi --------------------------
	.section	.nv.info._Z13multiplyByTwoPfi,"",@"SHT_CUDA_INFO"
	.sectionflags	@""
	.align	4


	//----- nvinfo : EIATTR_CUDA_API_VERSION
	.align		4
        /*0000*/ 	.byte	0x04, 0x37
        /*0002*/ 	.short	(.L_33 - .L_32)
.L_32:
        /*0004*/ 	.word	0x00000082


	//----- nvinfo : EIATTR_KPARAM_INFO
	.align		4
.L_33:
        /*0008*/ 	.byte	0x04, 0x17
        /*000a*/ 	.short	(.L_35 - .L_34)
.L_34:
        /*000c*/ 	.word	0x00000000
        /*0010*/ 	.short	0x0001
        /*0012*/ 	.short	0x0008
        /*0014*/ 	.byte	0x00, 0xf0, 0x11, 0x00


	//----- nvinfo : EIATTR_KPARAM_INFO
	.align		4
.L_35:
        /*0018*/ 	.byte	0x04, 0x17
        /*001a*/ 	.short	(.L_37 - .L_36)
.L_36:
        /*001c*/ 	.word	0x00000000
        /*0020*/ 	.short	0x0000
        /*0022*/ 	.short	0x0000
        /*0024*/ 	.byte	0x00, 0xf5, 0x21, 0x00


	//----- nvinfo : EIATTR_SPARSE_MMA_MASK
	.align		4
.L_37:
        /*0028*/ 	.byte	0x03, 0x50
        /*002a*/ 	.short	0x0000


	//----- nvinfo : EIATTR_MAXREG_COUNT
	.align		4
        /*002c*/ 	.byte	0x03, 0x1b
        /*002e*/ 	.short	0x00ff


	//----- nvinfo : EIATTR_MERCURY_ISA_VERSION
	.align		4
        /*0030*/ 	.byte	0x03, 0x5f
        /*0032*/ 	.short	0x0101


	//----- nvinfo : EIATTR_VRC_CTA_INIT_COUNT
	.align		4
        /*0034*/ 	.byte	0x02, 0x4a
	.zero		1
	.zero		1


	//----- nvinfo : EIATTR_EXIT_INSTR_OFFSETS
	.align		4
        /*0038*/ 	.byte	0x04, 0x1c
        /*003a*/ 	.short	(.L_39 - .L_38)


	//   ....[0]....
.L_38:
        /*003c*/ 	.word	0x00000070


	//   ....[1]....
        /*0040*/ 	.word	0x000000e0


	//----- nvinfo : EIATTR_CBANK_PARAM_SIZE
	.align		4
.L_39:
        /*0044*/ 	.byte	0x03, 0x19
        /*0046*/ 	.short	0x000c


	//----- nvinfo : EIATTR_PARAM_CBANK
	.align		4
        /*0048*/ 	.byte	0x04, 0x0a
        /*004a*/ 	.short	(.L_41 - .L_40)
	.align		4
.L_40:
        /*004c*/ 	.word	index@(.nv.constant0._Z13multiplyByTwoPfi)
        /*0050*/ 	.short	0x0380
        /*0052*/ 	.short	0x000c


	//----- nvinfo : EIATTR_SW_WAR
	.align		4
.L_41:
        /*0054*/ 	.byte	0x04, 0x36
        /*0056*/ 	.short	(.L_43 - .L_42)
.L_42:
        /*0058*/ 	.word	0x00000008
.L_43:


//--------------------- .nv.info._Z15kernel_legendreiPfiS_ --------------------------
	.section	.nv.info._Z15kernel_legendreiPfiS_,"",@"SHT_CUDA_INFO"
	.sectionflags	@""
	.align	4


	//----- nvinfo : EIATTR_CUDA_API_VERSION
	.align		4
        /*0000*/ 	.byte	0x04, 0x37
        /*0002*/ 	.short	(.L_45 - .L_44)
.L_44:
        /*0004*/ 	.word	0x00000082


	//----- nvinfo : EIATTR_KPARAM_INFO
	.align		4
.L_45:
        /*0008*/ 	.byte	0x04, 0x17
        /*000a*/ 	.short	(.L_47 - .L_46)
.L_46:
        /*000c*/ 	.word	0x00000000
        /*0010*/ 	.short	0x0003
        /*0012*/ 	.short	0x0018
        /*0014*/ 	.byte	0x00, 0xf5, 0x21, 0x00


	//----- nvinfo : EIATTR_KPARAM_INFO
	.align		4
.L_47:
        /*0018*/ 	.byte	0x04, 0x17
        /*001a*/ 	.short	(.L_49 - .L_48)
.L_48:
        /*001c*/ 	.word	0x00000000
        /*0020*/ 	.short	0x0002
        /*0022*/ 	.short	0x0010
        /*0024*/ 	.byte	0x00, 0xf0, 0x11, 0x00


	//----- nvinfo : EIATTR_KPARAM_INFO
	.align		4
.L_49:
        /*0028*/ 	.byte	0x04, 0x17
        /*002a*/ 	.short	(.L_51 - .L_50)
.L_50:
        /*002c*/ 	.word	0x00000000
        /*0030*/ 	.short	0x0001
        /*0032*/ 	.short	0x0008
        /*0034*/ 	.byte	0x00, 0xf5, 0x21, 0x00


	//----- nvinfo : EIATTR_KPARAM_INFO
	.align		4
.L_51:
        /*0038*/ 	.byte	0x04, 0x17
        /*003a*/ 	.short	(.L_53 - .L_52)
.L_52:
        /*003c*/ 	.word	0x00000000
        /*0040*/ 	.short	0x0000
        /*0042*/ 	.short	0x0000
        /*0044*/ 	.byte	0x00, 0xf0, 0x11, 0x00


	//----- nvinfo : EIATTR_SPARSE_MMA_MASK
	.align		4
.L_53:
        /*0048*/ 	.byte	0x03, 0x50
        /*004a*/ 	.short	0x0000


	//----- nvinfo : EIATTR_MAXREG_COUNT
	.align		4
        /*004c*/ 	.byte	0x03, 0x1b
        /*004e*/ 	.short	0x00ff


	//----- nvinfo : EIATTR_MERCURY_ISA_VERSION
	.align		4
        /*0050*/ 	.byte	0x03, 0x5f
        /*0052*/ 	.short	0x0101


	//----- nvinfo : EIATTR_VRC_CTA_INIT_COUNT
	.align		4
        /*0054*/ 	.byte	0x02, 0x4a
	.zero		1
	.zero		1


	//----- nvinfo : EIATTR_EXIT_INSTR_OFFSETS
	.align		4
        /*0058*/ 	.byte	0x04, 0x1c
        /*005a*/ 	.short	(.L_55 - .L_54)


	//   ....[0]....
.L_54:
        /*005c*/ 	.word	0x00000070


	//   ....[1]....
        /*0060*/ 	.word	0x00000130


	//----- nvinfo : EIATTR_CRS_STACK_SIZE
	.align		4
.L_55:
        /*0064*/ 	.byte	0x04, 0x1e
        /*0066*/ 	.short	(.L_57 - .L_56)
.L_56:
        /*0068*/ 	.word	0x00000000


	//----- nvinfo : EIATTR_CBANK_PARAM_SIZE
	.align		4
.L_57:
        /*006c*/ 	.byte	0x03, 0x19
        /*006e*/ 	.short	0x0020


	//----- nvinfo : EIATTR_PARAM_CBANK
	.align		4
        /*0070*/ 	.byte	0x04, 0x0a
        /*0072*/ 	.short	(.L_59 - .L_58)
	.align		4
.L_58:
        /*0074*/ 	.word	index@(.nv.constant0._Z15kernel_legendreiPfiS_)
        /*0078*/ 	.short	0x0380
        /*007a*/ 	.short	0x0020


	//----- nvinfo : EIATTR_SW_WAR
	.align		4
.L_59:
        /*007c*/ 	.byte	0x04, 0x36
        /*007e*/ 	.short	(.L_61 - .L_60)
.L_60:
        /*0080*/ 	.word	0x00000008
.L_61:


//--------------------- .nv.info._Z18fibonacciup_kerneliPi --------------------------
	.section	.nv.info._Z18fibonacciup_kerneliPi,"",@"SHT_CUDA_INFO"
	.sectionflags	@""
	.align	4


	//----- nvinfo : EIATTR_CUDA_API_VERSION
	.align		4
        /*0000*/ 	.byte	0x04, 0x37
        /*0002*/ 	.short	(.L_63 - .L_62)
.L_62:
        /*0004*/ 	.word	0x00000082


	//----- nvinfo : EIATTR_KPARAM_INFO
	.align		4
.L_63:
        /*0008*/ 	.byte	0x04, 0x17
        /*000a*/ 	.short	(.L_65 - .L_64)
.L_64:
        /*000c*/ 	.word	0x00000000
        /*0010*/ 	.short	0x0001
        /*0012*/ 	.short	0x0008
        /*0014*/ 	.byte	0x00, 0xf5, 0x21, 0x00


	//----- nvinfo : EIATTR_KPARAM_INFO
	.align		4
.L_65:
        /*0018*/ 	.byte	0x04, 0x17
        /*001a*/ 	.short	(.L_67 - .L_66)
.L_66:
        /*001c*/ 	.word	0x00000000
        /*0020*/ 	.short	0x0000
        /*0022*/ 	.short	0x0000
        /*0024*/ 	.byte	0x00, 0xf0, 0x11, 0x00


	//----- nvinfo : EIATTR_SPARSE_MMA_MASK
	.align		4
.L_67:
        /*0028*/ 	.byte	0x03, 0x50
        /*002a*/ 	.short	0x0000


	//----- nvinfo : EIATTR_MAXREG_COUNT
	.align		4
        /*002c*/ 	.byte	0x03, 0x1b
        /*002e*/ 	.short	0x00ff


	//----- nvinfo : EIATTR_MERCURY_ISA_VERSION
	.align		4
        /*0030*/ 	.byte	0x03, 0x5f
        /*0032*/ 	.short	0x0101


	//----- nvinfo : EIATTR_VRC_CTA_INIT_COUNT
	.align		4
        /*0034*/ 	.byte	0x02, 0x4a
	.zero		1
	.zero		1


	//----- nvinfo : EIATTR_EXIT_INSTR_OFFSETS
	.align		4
        /*0038*/ 	.byte	0x04, 0x1c
        /*003a*/ 	.short	(.L_69 - .L_68)


	//   ....[0]....
.L_68:
        /*003c*/ 	.word	0x00000070


	//   ....[1]....
        /*0040*/ 	.word	0x000000e0


	//----- nvinfo : EIATTR_CRS_STACK_SIZE
	.align		4
.L_69:
        /*0044*/ 	.byte	0x04, 0x1e
        /*0046*/ 	.short	(.L_71 - .L_70)
.L_70:
        /*0048*/ 	.word	0x00000000


	//----- nvinfo : EIATTR_CBANK_PARAM_SIZE
	.align		4
.L_71:
        /*004c*/ 	.byte	0x03, 0x19
        /*004e*/ 	.short	0x0010


	//----- nvinfo : EIATTR_PARAM_CBANK
	.align		4
        /*0050*/ 	.byte	0x04, 0x0a
        /*0052*/ 	.short	(.L_73 - .L_72)
	.align		4
.L_72:
        /*0054*/ 	.word	index@(.nv.constant0._Z18fibonacciup_kerneliPi)
        /*0058*/ 	.short	0x0380
        /*005a*/ 	.short	0x0010


	//----- nvinfo : EIATTR_SW_WAR
	.align		4
.L_73:
        /*005c*/ 	.byte	0x04, 0x36
        /*005e*/ 	.short	(.L_75 - .L_74)
.L_74:
        /*0060*/ 	.word	0x00000008
.L_75:


//--------------------- .nv.info._Z20fibonaccidown_kerneliPi --------------------------
	.section	.nv.info._Z20fibonaccidown_kerneliPi,"",@"SHT_CUDA_INFO"
	.sectionflags	@""
	.align	4


	//----- nvinfo : EIATTR_CUDA_API_VERSION
	.align		4
        /*0000*/ 	.byte	0x04, 0x37
        /*0002*/ 	.short	(.L_77 - .L_76)
.L_76:
        /*0004*/ 	.word	0x00000082


	//----- nvinfo : EIATTR_KPARAM_INFO
	.align		4
.L_77:
        /*0008*/ 	.byte	0x04, 0x17
        /*000a*/ 	.short	(.L_79 - .L_78)
.L_78:
        /*000c*/ 	.word	0x00000000
        /*0010*/ 	.short	0x0001
        /*0012*/ 	.short	0x0008
        /*0014*/ 	.byte	0x00, 0xf5, 0x21, 0x00


	//----- nvinfo : EIATTR_KPARAM_INFO
	.align		4
.L_79:
        /*0018*/ 	.byte	0x04, 0x17
        /*001a*/ 	.short	(.L_81 - .L_80)
.L_80:
        /*001c*/ 	.word	0x00000000
        /*0020*/ 	.short	0x0000
        /*0022*/ 	.short	0x0000
        /*0024*/ 	.byte	0x00, 0xf0, 0x11, 0x00


	//----- nvinfo : EIATTR_SPARSE_MMA_MASK
	.align		4
.L_81:
        /*0028*/ 	.byte	0x03, 0x50
        /*002a*/ 	.short	0x0000


	//----- nvinfo : EIATTR_MAXREG_COUNT
	.align		4
        /*002c*/ 	.byte	0x03, 0x1b
        /*002e*/ 	.short	0x00ff


	//----- nvinfo : EIATTR_MERCURY_ISA_VERSION
	.align		4
        /*0030*/ 	.byte	0x03, 0x5f
        /*0032*/ 	.short	0x0101


	//----- nvinfo : EIATTR_VRC_CTA_INIT_COUNT
	.align		4
        /*0034*/ 	.byte	0x02, 0x4a
	.zero		1
	.zero		1


	//----- nvinfo : EIATTR_EXIT_INSTR_OFFSETS
	.align		4
        /*0038*/ 	.byte	0x04, 0x1c
        /*003a*/ 	.short	(.L_83 - .L_82)


	//   ....[0]....
.L_82:
        /*003c*/ 	.word	0x00000070


	//   ....[1]....
        /*0040*/ 	.word	0x00000100


	//----- nvinfo : EIATTR_CRS_STACK_SIZE
	.align		4
.L_83:
        /*0044*/ 	.byte	0x04, 0x1e
        /*0046*/ 	.short	(.L_85 - .L_84)
.L_84:
        /*0048*/ 	.word	0x00000000


	//----- nvinfo : EIATTR_CBANK_PARAM_SIZE
	.align		4
.L_85:
        /*004c*/ 	.byte	0x03, 0x19
        /*004e*/ 	.short	0x0010


	//----- nvinfo : EIATTR_PARAM_CBANK
	.align		4
        /*0050*/ 	.byte	0x04, 0x0a
        /*0052*/ 	.short	(.L_87 - .L_86)
	.align		4
.L_86:
        /*0054*/ 	.word	index@(.nv.constant0._Z20fibonaccidown_kerneliPi)
        /*0058*/ 	.short	0x0380
        /*005a*/ 	.short	0x0010


	//----- nvinfo : EIATTR_SW_WAR
	.align		4
.L_87:
        /*005c*/ 	.byte	0x04, 0x36
        /*005e*/ 	.short	(.L_89 - .L_88)
.L_88:
        /*0060*/ 	.word	0x00000008
.L_89:


//--------------------- .nv.callgraph             --------------------------
	.section	.nv.callgraph,"",@"SHT_CUDA_CALLGRAPH"
	.align	4
	.sectionentsize	8
	.align		4
        /*0000*/ 	.word	0x00000000
	.align		4
        /*0004*/ 	.word	0xffffffff
	.align		4
        /*0008*/ 	.word	0x00000000
	.align		4
        /*000c*/ 	.word	0xfffffffe
	.align		4
        /*0010*/ 	.word	0x00000000
	.align		4
        /*0014*/ 	.word	0xfffffffd
	.align		4
        /*0018*/ 	.word	0x00000000
	.align		4
        /*001c*/ 	.word	0xfffffffc


//--------------------- .text._Z13multiplyByTwoPfi --------------------------
	.section	.text._Z13multiplyByTwoPfi,"ax",@progbits
	.align	128
        .global         _Z13multiplyByTwoPfi
        .type           _Z13multiplyByTwoPfi,@function
        .size           _Z13multiplyByTwoPfi,(.L_x_35 - _Z13multiplyByTwoPfi)
        .other          _Z13multiplyByTwoPfi,@"STO_CUDA_ENTRY STV_DEFAULT"
_Z13multiplyByTwoPfi:
.text._Z13multiplyByTwoPfi:
[----:B------:R-:W-:Y:S01]  /*0000*/  LDC R1, c[0x0][0x37c] ;  /* 0x0000df00ff017b82 */ /* 0x000fe20000000800 */
[----:B------:R-:W0:Y:S07]  /*0010*/  S2R R0, SR_TID.X ;  /* 0x0000000000007919 */ /* 0x000e2e0000002100 */
[----:B------:R-:W0:Y:S01]  /*0020*/  S2UR UR4, SR_CTAID.X ;  /* 0x00000000000479c3 */ /* 0x000e220000002500 */
[----:B------:R-:W1:Y:S07]  /*0030*/  LDCU UR5, c[0x0][0x388] ;  /* 0x00007100ff0577ac */ /* 0x000e6e0008000800 */
[----:B------:R-:W0:Y:S02]  /*0040*/  LDC R5, c[0x0][0x360] ;  /* 0x0000d800ff057b82 */ /* 0x000e240000000800 */
[----:B0-----:R-:W-:-:S05]  /*0050*/  IMAD R5, R5, UR4, R0 ;  /* 0x0000000405057c24 */ /* 0x001fca000f8e0200 */
[----:B-1----:R-:W-:-:S13]  /*0060*/  ISETP.GE.AND P0, PT, R5, UR5, PT ;  /* 0x0000000505007c0c */ /* 0x002fda000bf06270 */
[----:B------:R-:W-:Y:S05]  /*0070*/  @P0 EXIT ;  /* 0x000000000000094d */ /* 0x000fea0003800000 */
[----:B------:R-:W0:Y:S01]  /*0080*/  LDC.64 R2, c[0x0][0x380] ;  /* 0x0000e000ff027b82 */ /* 0x000e220000000a00 */
[----:B------:R-:W1:Y:S01]  /*0090*/  LDCU.64 UR4, c[0x0][0x358] ;  /* 0x00006b00ff0477ac */ /* 0x000e620008000a00 */
[----:B0-----:R-:W-:-:S05]  /*00a0*/  IMAD.WIDE R2, R5, 0x4, R2 ;  /* 0x0000000405027825 */ /* 0x001fca00078e0202 */
[----:B-1----:R-:W2:Y:S02]  /*00b0*/  LDG.E R0, desc[UR4][R2.64] ;  /* 0x0000000402007981 */ /* 0x002ea4000c1e1900 */
[----:B--2---:R-:W-:-:S05]  /*00c0*/  FADD R5, R0, R0 ;  /* 0x0000000000057221 */ /* 0x004fca0000000000 */
[----:B------:R-:W-:Y:S01]  /*00d0*/  STG.E desc[UR4][R2.64], R5 ;  /* 0x0000000502007986 */ /* 0x000fe2000c101904 */
[----:B------:R-:W-:Y:S05]  /*00e0*/  EXIT ;  /* 0x000000000000794d */ /* 0x000fea0003800000 */
.L_x_0:
[----:B------:R-:W-:-:S00]  /*00f0*/  BRA `(.L_x_0) ;  /* 0xfffffffc00fc7947 */ /* 0x000fc0000383ffff */
[----:B------:R-:W-:-:S00]  /*0100*/  NOP ;  /* 0x0000000000007918 */ /* 0x000fc00000000000 */
[----:B------:R-:W-:-:S00]  /*0110*/  NOP ;  /* 0x0000000000007918 */ /* 0x000fc00000000000 */
[----:B------:R-:W-:-:S00]  /*0120*/  NOP ;  /* 0x0000000000007918 */ /* 0x000fc00000000000 */
[----:B------:R-:W-:-:S00]  /*0130*/  NOP ;  /* 0x0000000000007918 */ /* 0x000fc00000000000 */
[----:B------:R-:W-:-:S00]  /*0140*/  NOP ;  /* 0x0000000000007918 */ /* 0x000fc00000000000 */
[----:B------:R-:W-:-:S00]  /*0150*/  NOP ;  /* 0x0000000000007918 */ /* 0x000fc00000000000 */
[----:B------:R-:W-:-:S00]  /*0160*/  NOP ;  /* 0x0000000000007918 */ /* 0x000fc00000000000 */
[----:B------:R-:W-:-:S00]  /*0170*/  NOP ;  /* 0x0000000000007918 */ /* 0x000fc00000000000 */
.L_x_35:


//--------------------- .text._Z15kernel_legendreiPfiS_ --------------------------
	.section	.text._Z15kernel_legendreiPfiS_,"ax",@progbits
	.align	128
        .global         _Z15kernel_legendreiPfiS_
        .type           _Z15kernel_legendreiPfiS_,@function
        .size           _Z15kernel_legendreiPfiS_,(.L_x_32 - _Z15kernel_legendreiPfiS_)
        .other          _Z15kernel_legendreiPfiS_,@"STO_CUDA_ENTRY STV_DEFAULT"
_Z15kernel_legendreiPfiS_:
.text._Z15kernel_legendreiPfiS_:
[----:B------:R-:W0:Y:S01]  /*0000*/  LDC R1, c[0x0][0x37c] ;  /* 0x0000df00ff017b82 */ /* 0x000e220000000800 */
[----:B------:R-:W1:Y:S07]  /*0010*/  S2R R3, SR_TID.X ;  /* 0x0000000000037919 */ /* 0x000e6e0000002100 */
[----:B------:R-:W1:Y:S01]  /*0020*/  S2UR UR4, SR_CTAID.X ;  /* 0x00000000000479c3 */ /* 0x000e620000002500 */
[----:B------:R-:W2:Y:S07]  /*0030*/  LDCU UR5, c[0x0][0x380] ;  /* 0x00007000ff0577ac */ /* 0x000eae0008000800 */
[----:B------:R-:W1:Y:S02]  /*0040*/  LDC R2, c[0x0][0x360] ;  /* 0x0000d800ff027b82 */ /* 0x000e640000000800 */
[----:B-1----:R-:W-:-:S05]  /*0050*/  IMAD R2, R2, UR4, R3 ;  /* 0x0000000402027c24 */ /* 0x002fca000f8e0203 */
[----:B--2---:R-:W-:-:S13]  /*0060*/  ISETP.GE.AND P0, PT, R2, UR5, PT ;  /* 0x0000000502007c0c */ /* 0x004fda000bf06270 */
[----:B0-----:R-:W-:Y:S05]  /*0070*/  @P0 EXIT ;  /* 0x000000000000094d */ /* 0x001fea0003800000 */
[----:B------:R-:W0:Y:S01]  /*0080*/  LDC.64 R6, c[0x0][0x388] ;  /* 0x0000e200ff067b82 */ /* 0x000e220000000a00 */
[----:B------:R-:W1:Y:S01]  /*0090*/  LDCU.64 UR36, c[0x0][0x358] ;  /* 0x00006b00ff2477ac */ /* 0x000e620008000a00 */
[----:B0-----:R-:W-:-:S05]  /*00a0*/  IMAD.WIDE.U32 R6, R3, 0x4, R6 ;  /* 0x0000000403067825 */ /* 0x001fca00078e0006 */
[----:B-1----:R0:W5:Y:S01]  /*00b0*/  LDG.E R5, desc[UR36][R6.64] ;  /* 0x0000002406057981 */ /* 0x002162000c1e1900 */
[----:B------:R-:W-:Y:S01]  /*00c0*/  IMAD.U32 R4, RZ, RZ, UR4 ;  /* 0x00000004ff047e24 */ /* 0x000fe2000f8e00ff */
[----:B------:R-:W-:Y:S01]  /*00d0*/  MOV R20, 0x100 ;  /* 0x0000010000147802 */ /* 0x000fe20000000f00 */
[----:B------:R-:W-:-:S07]  /*00e0*/  IMAD.MOV.U32 R21, RZ, RZ, 0x0 ;  /* 0x00000000ff157424 */ /* 0x000fce00078e00ff */
[----:B0----5:R-:W-:Y:S05]  /*00f0*/  CALL.REL.NOINC `($_Z15kernel_legendreiPfiS_$_Z10d_legendreif) ;  /* 0x0000000000107944 */ /* 0x021fea0003c00000 */
[----:B------:R-:W0:Y:S02]  /*0100*/  LDC.64 R6, c[0x0][0x398] ;  /* 0x0000e600ff067b82 */ /* 0x000e240000000a00 */
[----:B0-----:R-:W-:-:S05]  /*0110*/  IMAD.WIDE R2, R2, 0x4, R6 ;  /* 0x0000000402027825 */ /* 0x001fca00078e0206 */
[----:B------:R-:W-:Y:S01]  /*0120*/  STG.E desc[UR36][R2.64], R4 ;  /* 0x0000000402007986 */ /* 0x000fe2000c101924 */
[----:B------:R-:W-:Y:S05]  /*0130*/  EXIT ;  /* 0x000000000000794d */ /* 0x000fea0003800000 */
        .type           $_Z15kernel_legendreiPfiS_$_Z10d_legendreif,@function
        .size           $_Z15kernel_legendreiPfiS_$_Z10d_legendreif,($__internal_0_$__cuda_sm3x_div_rn_noftz_f32_slowpath - $_Z15kernel_legendreiPfiS_$_Z10d_legendreif)
$_Z15kernel_legendreiPfiS_$_Z10d_legendreif:
[----:B------:R-:W-:-:S05]  /*0140*/  VIADD R1, R1, 0xffffffd8 ;  /* 0xffffffd801017836 */ /* 0x000fca0000000000 */
[----:B------:R-:W-:Y:S04]  /*0150*/  STL [R1+0x24], R25 ;  /* 0x0000241901007387 */ /* 0x000fe80000100800 */
[----:B------:R-:W-:Y:S04]  /*0160*/  STL [R1+0x18], R21 ;  /* 0x0000181501007387 */ /* 0x000fe80000100800 */
[----:B------:R-:W-:Y:S04]  /*0170*/  STL [R1+0x14], R20 ;  /* 0x0000141401007387 */ /* 0x000fe80000100800 */
[----:B------:R-:W-:Y:S04]  /*0180*/  STL [R1+0x8], R17 ;  /* 0x0000081101007387 */ /* 0x000fe80000100800 */
[----:B------:R-:W-:Y:S04]  /*0190*/  STL [R1+0x4], R16 ;  /* 0x0000041001007387 */ /* 0x000fe80000100800 */
[----:B------:R-:W-:Y:S04]  /*01a0*/  STL [R1], R2 ;  /* 0x0000000201007387 */ /* 0x000fe80000100800 */
[----:B------:R0:W-:Y:S04]  /*01b0*/  STL [R1+0x20], R23 ;  /* 0x0000201701007387 */ /* 0x0001e80000100800 */
[----:B------:R1:W-:Y:S04]  /*01c0*/  STL [R1+0x1c], R22 ;  /* 0x00001c1601007387 */ /* 0x0003e80000100800 */
[----:B------:R2:W-:Y:S01]  /*01d0*/  STL [R1+0x10], R19 ;  /* 0x0000101301007387 */ /* 0x0005e20000100800 */
[----:B0-----:R-:W0:Y:S05]  /*01e0*/  BMOV.32.CLEAR R23, B7 ;  /* 0x0000000007177355 */ /* 0x001e2a0000100000 */
[----:B-1----:R-:W1:Y:S05]  /*01f0*/  BMOV.32.CLEAR R22, B6 ;  /* 0x0000000006167355 */ /* 0x002e6a0000100000 */
[----:B------:R3:W-:Y:S01]  /*0200*/  STL [R1+0xc], R18 ;  /* 0x00000c1201007387 */ /* 0x0007e20000100800 */
[----:B--2---:R-:W-:-:S02]  /*0210*/  IMAD.MOV.U32 R19, RZ, RZ, R4 ;  /* 0x000000ffff137224 */ /* 0x004fc400078e0004 */
[----:B---3--:R-:W-:-:S03]  /*0220*/  IMAD.MOV.U32 R18, RZ, RZ, R5 ;  /* 0x000000ffff127224 */ /* 0x008fc600078e0005 */
[----:B------:R-:W-:Y:S01]  /*0230*/  ISETP.NE.AND P0, PT, R19, RZ, PT ;  /* 0x000000ff1300720c */ /* 0x000fe20003f05270 */
[----:B------:R-:W-:Y:S01]  /*0240*/  BSSY.RECONVERGENT B7, `(.L_x_1) ;  /* 0x0000027000077945 */ /* 0x000fe20003800200 */
[----:B------:R-:W-:-:S11]  /*0250*/  IMAD.MOV.U32 R4, RZ, RZ, 0x3f800000 ;  /* 0x3f800000ff047424 */ /* 0x000fd600078e00ff */
[----:B01----:R-:W-:Y:S05]  /*0260*/  @!P0 BRA `(.L_x_2) ;  /* 0x0000000000908947 */ /* 0x003fea0003800000 */
[----:B------:R-:W-:-:S13]  /*0270*/  ISETP.NE.AND P0, PT, R19, 0x1, PT ;  /* 0x000000011300780c */ /* 0x000fda0003f05270 */
[----:B------:R-:W-:Y:S01]  /*0280*/  @!P0 IMAD.MOV.U32 R4, RZ, RZ, R18 ;  /* 0x000000ffff048224 */ /* 0x000fe200078e0012 */
[----:B------:R-:W-:Y:S06]  /*0290*/  @!P0 BRA `(.L_x_2) ;  /* 0x0000000000848947 */ /* 0x000fec0003800000 */
[----:B------:R-:W-:Y:S01]  /*02a0*/  I2FP.F32.S32 R16, R19 ;  /* 0x0000001300107245 */ /* 0x000fe20000201400 */
[----:B------:R-:W-:Y:S01]  /*02b0*/  IMAD.MOV.U32 R25, RZ, RZ, 0x3f800000 ;  /* 0x3f800000ff197424 */ /* 0x000fe200078e00ff */
[-C--:B------:R-:W-:Y:S01]  /*02c0*/  MOV R5, R18.reuse ;  /* 0x0000001200057202 */ /* 0x080fe20000000f00 */
[----:B------:R-:W-:Y:S01]  /*02d0*/  VIADD R17, R19, 0xffffffff ;  /* 0xffffffff13117836 */ /* 0x000fe20000000000 */
[----:B------:R-:W-:Y:S01]  /*02e0*/  MOV R20, 0x340 ;  /* 0x0000034000147802 */ /* 0x000fe20000000f00 */
[----:B------:R-:W-:Y:S01]  /*02f0*/  FFMA R25, R16, 2, -R25 ;  /* 0x4000000010197823 */ /* 0x000fe20000000819 */
[----:B------:R-:W-:Y:S02]  /*0300*/  IMAD.MOV.U32 R21, RZ, RZ, 0x0 ;  /* 0x00000000ff157424 */ /* 0x000fe400078e00ff */
[----:B------:R-:W-:Y:S02]  /*0310*/  IMAD.MOV.U32 R4, RZ, RZ, R17 ;  /* 0x000000ffff047224 */ /* 0x000fe400078e0011 */
[----:B------:R-:W-:-:S07]  /*0320*/  FMUL R25, R25, R18 ;  /* 0x0000001219197220 */ /* 0x000fce0000400000 */
[----:B------:R-:W-:Y:S05]  /*0330*/  CALL.REL.NOINC `($_Z15kernel_legendreiPfiS_$_Z10d_legendreif) ;  /* 0xfffffffc00807944 */ /* 0x000fea0003c3ffff */
[----:B------:R-:W-:Y:S01]  /*0340*/  FMUL R2, R25, R4 ;  /* 0x0000000419027220 */ /* 0x000fe20000400000 */
[----:B------:R-:W-:Y:S01]  /*0350*/  I2FP.F32.S32 R17, R17 ;  /* 0x0000001100117245 */ /* 0x000fe20000201400 */
[----:B------:R-:W-:Y:S01]  /*0360*/  IMAD.MOV.U32 R5, RZ, RZ, R18 ;  /* 0x000000ffff057224 */ /* 0x000fe200078e0012 */
[----:B------:R-:W-:Y:S01]  /*0370*/  MOV R20, 0x3b0 ;  /* 0x000003b000147802 */ /* 0x000fe20000000f00 */
[----:B------:R-:W-:Y:S02]  /*0380*/  VIADD R4, R19, 0xfffffffe ;  /* 0xfffffffe13047836 */ /* 0x000fe40000000000 */
[----:B------:R-:W-:-:S07]  /*0390*/  IMAD.MOV.U32 R21, RZ, RZ, 0x0 ;  /* 0x00000000ff157424 */ /* 0x000fce00078e00ff */
[----:B------:R-:W-:Y:S05]  /*03a0*/  CALL.REL.NOINC `($_Z15kernel_legendreiPfiS_$_Z10d_legendreif) ;  /* 0xfffffffc00647944 */ /* 0x000fea0003c3ffff */
[----:B------:R-:W0:Y:S01]  /*03b0*/  MUFU.RCP R3, R16 ;  /* 0x0000001000037308 */ /* 0x000e220000001000 */
[----:B------:R-:W-:Y:S01]  /*03c0*/  FFMA R17, R17, -R4, R2 ;  /* 0x8000000411117223 */ /* 0x000fe20000000002 */
[----:B------:R-:W-:Y:S06]  /*03d0*/  BSSY.RECONVERGENT B6, `(.L_x_2) ;  /* 0x000000d000067945 */ /* 0x000fec0003800200 */
[----:B------:R-:W1:Y:S01]  /*03e0*/  FCHK P0, R17, R16 ;  /* 0x0000001011007302 */ /* 0x000e620000000000 */
[----:B0-----:R-:W-:-:S04]  /*03f0*/  FFMA R0, -R16, R3, 1 ;  /* 0x3f80000010007423 */ /* 0x001fc80000000103 */
[----:B------:R-:W-:-:S04]  /*0400*/  FFMA R0, R3, R0, R3 ;  /* 0x0000000003007223 */ /* 0x000fc80000000003 */
[----:B------:R-:W-:-:S04]  /*0410*/  FFMA R3, R17, R0, RZ ;  /* 0x0000000011037223 */ /* 0x000fc800000000ff */
[----:B------:R-:W-:-:S04]  /*0420*/  FFMA R4, -R16, R3, R17 ;  /* 0x0000000310047223 */ /* 0x000fc80000000111 */
[----:B------:R-:W-:Y:S01]  /*0430*/  FFMA R4, R0, R4, R3 ;  /* 0x0000000400047223 */ /* 0x000fe20000000003 */
[----:B-1----:R-:W-:Y:S06]  /*0440*/  @!P0 BRA `(.L_x_3) ;  /* 0x0000000000148947 */ /* 0x002fec0003800000 */
[----:B------:R-:W-:Y:S01]  /*0450*/  IMAD.MOV.U32 R4, RZ, RZ, R17 ;  /* 0x000000ffff047224 */ /* 0x000fe200078e0011 */
[----:B------:R-:W-:Y:S01]  /*0460*/  MOV R5, R16 ;  /* 0x0000001000057202 */ /* 0x000fe20000000f00 */
[----:B------:R-:W-:Y:S01]  /*0470*/  IMAD.MOV.U32 R21, RZ, RZ, 0x0 ;  /* 0x00000000ff157424 */ /* 0x000fe200078e00ff */
[----:B------:R-:W-:-:S07]  /*0480*/  MOV R20, 0x4a0 ;  /* 0x000004a000147802 */ /* 0x000fce0000000f00 */
[----:B------:R-:W-:Y:S05]  /*0490*/  CALL.REL.NOINC `($__internal_0_$__cuda_sm3x_div_rn_noftz_f32_slowpath) ;  /* 0x0000000000407944 */ /* 0x000fea0003c00000 */
.L_x_3:
[----:B------:R-:W-:Y:S05]  /*04a0*/  BSYNC.RECONVERGENT B6 ;  /* 0x0000000000067941 */ /* 0x000fea0003800200 */
.L_x_2:
[----:B------:R-:W-:Y:S05]  /*04b0*/  BSYNC.RECONVERGENT B7 ;  /* 0x0000000000077941 */ /* 0x000fea0003800200 */
.L_x_1:
[----:B------:R-:W2:Y:S01]  /*04c0*/  LDL R20, [R1+0x14] ;  /* 0x0000140001147983 */ /* 0x000ea20000100800 */
[----:B------:R0:W-:Y:S05]  /*04d0*/  BMOV.32 B6, R22 ;  /* 0x0000001606007356 */ /* 0x0001ea0000000000 */
[----:B------:R-:W2:Y:S01]  /*04e0*/  LDL R21, [R1+0x18] ;  /* 0x0000180001157983 */ /* 0x000ea20000100800 */
[----:B------:R1:W-:Y:S05]  /*04f0*/  BMOV.32 B7, R23 ;  /* 0x0000001707007356 */ /* 0x0003ea0000000000 */
[----:B------:R-:W2:Y:S04]  /*0500*/  LDL R2, [R1] ;  /* 0x0000000001027983 */ /* 0x000ea80000100800 */
[----:B------:R-:W2:Y:S04]  /*0510*/  LDL R16, [R1+0x4] ;  /* 0x0000040001107983 */ /* 0x000ea80000100800 */
[----:B------:R-:W2:Y:S04]  /*0520*/  LDL R17, [R1+0x8] ;  /* 0x0000080001117983 */ /* 0x000ea80000100800 */
[----:B------:R-:W2:Y:S04]  /*0530*/  LDL R18, [R1+0xc] ;  /* 0x00000c0001127983 */ /* 0x000ea80000100800 */
[----:B------:R-:W2:Y:S04]  /*0540*/  LDL R19, [R1+0x10] ;  /* 0x0000100001137983 */ /* 0x000ea80000100800 */
[----:B0-----:R-:W2:Y:S04]  /*0550*/  LDL R22, [R1+0x1c] ;  /* 0x00001c0001167983 */ /* 0x001ea80000100800 */
[----:B-1----:R-:W2:Y:S04]  /*0560*/  LDL R23, [R1+0x20] ;  /* 0x0000200001177983 */ /* 0x002ea80000100800 */
[----:B------:R0:W2:Y:S02]  /*0570*/  LDL R25, [R1+0x24] ;  /* 0x0000240001197983 */ /* 0x0000a40000100800 */
[----:B0-----:R-:W-:Y:S01]  /*0580*/  VIADD R1, R1, 0x28 ;  /* 0x0000002801017836 */ /* 0x001fe20000000000 */
[----:B--2---:R-:W-:Y:S06]  /*0590*/  RET.REL.NODEC R20 `(_Z15kernel_legendreiPfiS_) ;  /* 0xfffffff814987950 */ /* 0x004fec0003c3ffff */
        .weak           $__internal_0_$__cuda_sm3x_div_rn_noftz_f32_slowpath
        .type           $__internal_0_$__cuda_sm3x_div_rn_noftz_f32_slowpath,@function
        .size           $__internal_0_$__cuda_sm3x_div_rn_noftz_f32_slowpath,(.L_x_32 - $__internal_0_$__cuda_sm3x_div_rn_noftz_f32_slowpath)
$__internal_0_$__cuda_sm3x_div_rn_noftz_f32_slowpath:
[----:B------:R-:W-:-:S05]  /*05a0*/  VIADD R1, R1, 0xfffffff8 ;  /* 0xfffffff801017836 */ /* 0x000fca0000000000 */
[----:B------:R0:W-:Y:S02]  /*05b0*/  STL [R1], R2 ;  /* 0x0000000201007387 */ /* 0x0001e40000100800 */
[----:B0-----:R-:W-:Y:S01]  /*05c0*/  SHF.R.U32.HI R2, RZ, 0x17, R5 ;  /* 0x00000017ff027819 */ /* 0x001fe20000011605 */
[----:B------:R-:W-:Y:S01]  /*05d0*/  BSSY.RECONVERGENT B0, `(.L_x_4) ;  /* 0x0000062000007945 */ /* 0x000fe20003800200 */
[----:B------:R-:W-:Y:S02]  /*05e0*/  SHF.R.U32.HI R0, RZ, 0x17, R4 ;  /* 0x00000017ff007819 */ /* 0x000fe40000011604 */
[----:B------:R-:W-:Y:S02]  /*05f0*/  LOP3.LUT R8, R2, 0xff, RZ, 0xc0, !PT ;  /* 0x000000ff02087812 */ /* 0x000fe400078ec0ff */
[----:B------:R-:W-:-:S03]  /*0600*/  LOP3.LUT R3, R0, 0xff, RZ, 0xc0, !PT ;  /* 0x000000ff00037812 */ /* 0x000fc600078ec0ff */
[----:B------:R-:W-:Y:S02]  /*0610*/  VIADD R6, R8, 0xffffffff ;  /* 0xffffffff08067836 */ /* 0x000fe40000000000 */
[----:B------:R-:W-:-:S03]  /*0620*/  VIADD R0, R3, 0xffffffff ;  /* 0xffffffff03007836 */ /* 0x000fc60000000000 */
[----:B------:R-:W-:-:S04]  /*0630*/  ISETP.GT.U32.AND P0, PT, R6, 0xfd, PT ;  /* 0x000000fd0600780c */ /* 0x000fc80003f04070 */
[----:B------:R-:W-:-:S13]  /*0640*/  ISETP.GT.U32.OR P0, PT, R0, 0xfd, P0 ;  /* 0x000000fd0000780c */ /* 0x000fda0000704470 */
[----:B------:R-:W-:Y:S01]  /*0650*/  @!P0 IMAD.MOV.U32 R2, RZ, RZ, RZ ;  /* 0x000000ffff028224 */ /* 0x000fe200078e00ff */
[----:B------:R-:W-:Y:S06]  /*0660*/  @!P0 BRA `(.L_x_5) ;  /* 0x00000000005c8947 */ /* 0x000fec0003800000 */
[----:B------:R-:W-:Y:S02]  /*0670*/  FSETP.GTU.FTZ.AND P0, PT, |R4|, +INF , PT ;  /* 0x7f8000000400780b */ /* 0x000fe40003f1c200 */
[----:B------:R-:W-:-:S04]  /*0680*/  FSETP.GTU.FTZ.AND P1, PT, |R5|, +INF , PT ;  /* 0x7f8000000500780b */ /* 0x000fc80003f3c200 */
[----:B------:R-:W-:-:S13]  /*0690*/  PLOP3.LUT P0, PT, P0, P1, PT, 0xf8, 0x8f ;  /* 0x00000000008f781c */ /* 0x000fda0000703f70 */
[----:B------:R-:W-:Y:S05]  /*06a0*/  @P0 BRA `(.L_x_6) ;  /* 0x00000004004c0947 */ /* 0x000fea0003800000 */
[----:B------:R-:W-:-:S13]  /*06b0*/  LOP3.LUT P0, RZ, R5, 0x7fffffff, R4, 0xc8, !PT ;  /* 0x7fffffff05ff7812 */ /* 0x000fda000780c804 */
[----:B------:R-:W-:Y:S05]  /*06c0*/  @!P0 BRA `(.L_x_7) ;  /* 0x00000004003c8947 */ /* 0x000fea0003800000 */
[C---:B------:R-:W-:Y:S02]  /*06d0*/  FSETP.NEU.FTZ.AND P2, PT, |R4|.reuse, +INF , PT ;  /* 0x7f8000000400780b */ /* 0x040fe40003f5d200 */
[----:B------:R-:W-:Y:S02]  /*06e0*/  FSETP.NEU.FTZ.AND P1, PT, |R5|, +INF , PT ;  /* 0x7f8000000500780b */ /* 0x000fe40003f3d200 */
[----:B------:R-:W-:-:S11]  /*06f0*/  FSETP.NEU.FTZ.AND P0, PT, |R4|, +INF , PT ;  /* 0x7f8000000400780b */ /* 0x000fd60003f1d200 */
[----:B------:R-:W-:Y:S05]  /*0700*/  @!P1 BRA !P2, `(.L_x_7) ;  /* 0x00000004002c9947 */ /* 0x000fea0005000000 */
[----:B------:R-:W-:-:S04]  /*0710*/  LOP3.LUT P2, RZ, R4, 0x7fffffff, RZ, 0xc0, !PT ;  /* 0x7fffffff04ff7812 */ /* 0x000fc8000784c0ff */
[----:B------:R-:W-:-:S13]  /*0720*/  PLOP3.LUT P1, PT, P1, P2, PT, 0x2f, 0xf2 ;  /* 0x0000000000f2781c */ /* 0x000fda0000f24577 */
[----:B------:R-:W-:Y:S05]  /*0730*/  @P1 BRA `(.L_x_8) ;  /* 0x0000000400181947 */ /* 0x000fea0003800000 */
[----:B------:R-:W-:-:S04]  /*0740*/  LOP3.LUT P1, RZ, R5, 0x7fffffff, RZ, 0xc0, !PT ;  /* 0x7fffffff05ff7812 */ /* 0x000fc8000782c0ff */
[----:B------:R-:W-:-:S13]  /*0750*/  PLOP3.LUT P0, PT, P0, P1, PT, 0x2f, 0xf2 ;  /* 0x0000000000f2781c */ /* 0x000fda0000702577 */
[----:B------:R-:W-:Y:S05]  /*0760*/  @P0 BRA `(.L_x_9) ;  /* 0x0000000400000947 */ /* 0x000fea0003800000 */
[----:B------:R-:W-:Y:S02]  /*0770*/  ISETP.GE.AND P0, PT, R0, RZ, PT ;  /* 0x000000ff0000720c */ /* 0x000fe40003f06270 */
[----:B------:R-:W-:-:S11]  /*0780*/  ISETP.GE.AND P1, PT, R6, RZ, PT ;  /* 0x000000ff0600720c */ /* 0x000fd60003f26270 */
[----:B------:R-:W-:Y:S01]  /*0790*/  @P0 MOV R2, RZ ;  /* 0x000000ff00020202 */ /* 0x000fe20000000f00 */
[----:B------:R-:W-:Y:S02]  /*07a0*/  @!P0 IMAD.MOV.U32 R2, RZ, RZ, -0x40 ;  /* 0xffffffc0ff028424 */ /* 0x000fe400078e00ff */
[----:B------:R-:W-:Y:S01]  /*07b0*/  @!P0 FFMA R4, R4, 1.84467440737095516160e+19, RZ ;  /* 0x5f80000004048823 */ /* 0x000fe200000000ff */
[----:B------:R-:W-:Y:S01]  /*07c0*/  @!P1 FFMA R5, R5, 1.84467440737095516160e+19, RZ ;  /* 0x5f80000005059823 */ /* 0x000fe200000000ff */
[----:B------:R-:W-:-:S07]  /*07d0*/  @!P1 VIADD R2, R2, 0x40 ;  /* 0x0000004002029836 */ /* 0x000fce0000000000 */
.L_x_5:
[----:B------:R-:W-:Y:S01]  /*07e0*/  LEA R0, R8, 0xc0800000, 0x17 ;  /* 0xc080000008007811 */ /* 0x000fe200078eb8ff */
[----:B------:R-:W-:Y:S01]  /*07f0*/  VIADD R3, R3, 0xffffff81 ;  /* 0xffffff8103037836 */ /* 0x000fe20000000000 */
[----:B------:R-:W-:Y:S03]  /*0800*/  BSSY.RECONVERGENT B1, `(.L_x_10) ;  /* 0x0000035000017945 */ /* 0x000fe60003800200 */
[----:B------:R-:W-:Y:S02]  /*0810*/  IMAD.IADD R5, R5, 0x1, -R0 ;  /* 0x0000000105057824 */ /* 0x000fe400078e0a00 */
[C---:B------:R-:W-:Y:S01]  /*0820*/  IMAD R0, R3.reuse, -0x800000, R4 ;  /* 0xff80000003007824 */ /* 0x040fe200078e0204 */
[----:B------:R-:W-:Y:S01]  /*0830*/  IADD3 R3, PT, PT, R3, 0x7f, -R8 ;  /* 0x0000007f03037810 */ /* 0x000fe20007ffe808 */
[----:B------:R-:W0:Y:S01]  /*0840*/  MUFU.RCP R6, R5 ;  /* 0x0000000500067308 */ /* 0x000e220000001000 */
[----:B------:R-:W-:-:S03]  /*0850*/  FADD.FTZ R7, -R5, -RZ ;  /* 0x800000ff05077221 */ /* 0x000fc60000010100 */
[----:B------:R-:W-:Y:S02]  /*0860*/  IMAD.IADD R3, R3, 0x1, R2 ;  /* 0x0000000103037824 */ /* 0x000fe400078e0202 */
[----:B0-----:R-:W-:-:S04]  /*0870*/  FFMA R9, R6, R7, 1 ;  /* 0x3f80000006097423 */ /* 0x001fc80000000007 */
[----:B------:R-:W-:-:S04]  /*0880*/  FFMA R11, R6, R9, R6 ;  /* 0x00000009060b7223 */ /* 0x000fc80000000006 */
[----:B------:R-:W-:-:S04]  /*0890*/  FFMA R4, R0, R11, RZ ;  /* 0x0000000b00047223 */ /* 0x000fc800000000ff */
[----:B------:R-:W-:-:S04]  /*08a0*/  FFMA R9, R7, R4, R0 ;  /* 0x0000000407097223 */ /* 0x000fc80000000000 */
[----:B------:R-:W-:-:S04]  /*08b0*/  FFMA R6, R11, R9, R4 ;  /* 0x000000090b067223 */ /* 0x000fc80000000004 */
[----:B------:R-:W-:-:S04]  /*08c0*/  FFMA R7, R7, R6, R0 ;  /* 0x0000000607077223 */ /* 0x000fc80000000000 */
[----:B------:R-:W-:-:S05]  /*08d0*/  FFMA R4, R11, R7, R6 ;  /* 0x000000070b047223 */ /* 0x000fca0000000006 */
[----:B------:R-:W-:-:S04]  /*08e0*/  SHF.R.U32.HI R0, RZ, 0x17, R4 ;  /* 0x00000017ff007819 */ /* 0x000fc80000011604 */
[----:B------:R-:W-:-:S05]  /*08f0*/  LOP3.LUT R0, R0, 0xff, RZ, 0xc0, !PT ;  /* 0x000000ff00007812 */ /* 0x000fca00078ec0ff */
[----:B------:R-:W-:-:S05]  /*0900*/  IMAD.IADD R8, R0, 0x1, R3 ;  /* 0x0000000100087824 */ /* 0x000fca00078e0203 */
[----:B------:R-:W-:-:S04]  /*0910*/  IADD3 R0, PT, PT, R8, -0x1, RZ ;  /* 0xffffffff08007810 */ /* 0x000fc80007ffe0ff */
[----:B------:R-:W-:-:S13]  /*0920*/  ISETP.GE.U32.AND P0, PT, R0, 0xfe, PT ;  /* 0x000000fe0000780c */ /* 0x000fda0003f06070 */
[----:B------:R-:W-:Y:S05]  /*0930*/  @!P0 BRA `(.L_x_11) ;  /* 0x0000000000808947 */ /* 0x000fea0003800000 */
[----:B------:R-:W-:-:S13]  /*0940*/  ISETP.GT.AND P0, PT, R8, 0xfe, PT ;  /* 0x000000fe0800780c */ /* 0x000fda0003f04270 */
[----:B------:R-:W-:Y:S05]  /*0950*/  @P0 BRA `(.L_x_12) ;  /* 0x00000000006c0947 */ /* 0x000fea0003800000 */
[----:B------:R-:W-:-:S13]  /*0960*/  ISETP.GE.AND P0, PT, R8, 0x1, PT ;  /* 0x000000010800780c */ /* 0x000fda0003f06270 */
[----:B------:R-:W-:Y:S05]  /*0970*/  @P0 BRA `(.L_x_13) ;  /* 0x0000000000740947 */ /* 0x000fea0003800000 */
[----:B------:R-:W-:Y:S02]  /*0980*/  ISETP.GE.AND P0, PT, R8, -0x18, PT ;  /* 0xffffffe80800780c */ /* 0x000fe40003f06270 */
[----:B------:R-:W-:-:S11]  /*0990*/  LOP3.LUT R4, R4, 0x80000000, RZ, 0xc0, !PT ;  /* 0x8000000004047812 */ /* 0x000fd600078ec0ff */
[----:B------:R-:W-:Y:S05]  /*09a0*/  @!P0 BRA `(.L_x_13) ;  /* 0x0000000000688947 */ /* 0x000fea0003800000 */
[CCC-:B------:R-:W-:Y:S01]  /*09b0*/  FFMA.RZ R0, R11.reuse, R7.reuse, R6.reuse ;  /* 0x000000070b007223 */ /* 0x1c0fe2000000c006 */
[C---:B------:R-:W-:Y:S02]  /*09c0*/  VIADD R5, R8.reuse, 0x20 ;  /* 0x0000002008057836 */ /* 0x040fe40000000000 */
[CCC-:B------:R-:W-:Y:S01]  /*09d0*/  FFMA.RM R3, R11.reuse, R7.reuse, R6.reuse ;  /* 0x000000070b037223 */ /* 0x1c0fe20000004006 */
[----:B------:R-:W-:Y:S02]  /*09e0*/  ISETP.NE.AND P2, PT, R8, RZ, PT ;  /* 0x000000ff0800720c */ /* 0x000fe40003f45270 */
[----:B------:R-:W-:Y:S01]  /*09f0*/  LOP3.LUT R2, R0, 0x7fffff, RZ, 0xc0, !PT ;  /* 0x007fffff00027812 */ /* 0x000fe200078ec0ff */
[----:B------:R-:W-:Y:S01]  /*0a00*/  FFMA.RP R0, R11, R7, R6 ;  /* 0x000000070b007223 */ /* 0x000fe20000008006 */
[----:B------:R-:W-:Y:S01]  /*0a10*/  IMAD.MOV R6, RZ, RZ, -R8 ;  /* 0x000000ffff067224 */ /* 0x000fe200078e0a08 */
[----:B------:R-:W-:Y:S02]  /*0a20*/  ISETP.NE.AND P1, PT, R8, RZ, PT ;  /* 0x000000ff0800720c */ /* 0x000fe40003f25270 */
[----:B------:R-:W-:-:S02]  /*0a30*/  LOP3.LUT R2, R2, 0x800000, RZ, 0xfc, !PT ;  /* 0x0080000002027812 */ /* 0x000fc400078efcff */
[----:B------:R-:W-:Y:S02]  /*0a40*/  FSETP.NEU.FTZ.AND P0, PT, R0, R3, PT ;  /* 0x000000030000720b */ /* 0x000fe40003f1d000 */
[----:B------:R-:W-:Y:S02]  /*0a50*/  SHF.L.U32 R5, R2, R5, RZ ;  /* 0x0000000502057219 */ /* 0x000fe400000006ff */
[----:B------:R-:W-:Y:S02]  /*0a60*/  SEL R3, R6, RZ, P2 ;  /* 0x000000ff06037207 */ /* 0x000fe40001000000 */
[----:B------:R-:W-:Y:S02]  /*0a70*/  ISETP.NE.AND P1, PT, R5, RZ, P1 ;  /* 0x000000ff0500720c */ /* 0x000fe40000f25270 */
[----:B------:R-:W-:Y:S02]  /*0a80*/  SHF.R.U32.HI R3, RZ, R3, R2 ;  /* 0x00000003ff037219 */ /* 0x000fe40000011602 */
[----:B------:R-:W-:-:S02]  /*0a90*/  PLOP3.LUT P0, PT, P0, P1, PT, 0xf8, 0x8f ;  /* 0x00000000008f781c */ /* 0x000fc40000703f70 */
[----:B------:R-:W-:Y:S02]  /*0aa0*/  SHF.R.U32.HI R5, RZ, 0x1, R3 ;  /* 0x00000001ff057819 */ /* 0x000fe40000011603 */
[----:B------:R-:W-:-:S04]  /*0ab0*/  SEL R0, RZ, 0x1, !P0 ;  /* 0x00000001ff007807 */ /* 0x000fc80004000000 */
[----:B------:R-:W-:-:S04]  /*0ac0*/  LOP3.LUT R0, R0, 0x1, R5, 0xf8, !PT ;  /* 0x0000000100007812 */ /* 0x000fc800078ef805 */
[----:B------:R-:W-:-:S05]  /*0ad0*/  LOP3.LUT R0, R0, R3, RZ, 0xc0, !PT ;  /* 0x0000000300007212 */ /* 0x000fca00078ec0ff */
[----:B------:R-:W-:-:S05]  /*0ae0*/  IMAD.IADD R5, R5, 0x1, R0 ;  /* 0x0000000105057824 */ /* 0x000fca00078e0200 */
[----:B------:R-:W-:Y:S01]  /*0af0*/  LOP3.LUT R4, R5, R4, RZ, 0xfc, !PT ;  /* 0x0000000405047212 */ /* 0x000fe200078efcff */
[----:B------:R-:W-:Y:S06]  /*0b00*/  BRA `(.L_x_13) ;  /* 0x0000000000107947 */ /* 0x000fec0003800000 */
.L_x_12:
[----:B------:R-:W-:-:S04]  /*0b10*/  LOP3.LUT R4, R4, 0x80000000, RZ, 0xc0, !PT ;  /* 0x8000000004047812 */ /* 0x000fc800078ec0ff */
[----:B------:R-:W-:Y:S01]  /*0b20*/  LOP3.LUT R4, R4, 0x7f800000, RZ, 0xfc, !PT ;  /* 0x7f80000004047812 */ /* 0x000fe200078efcff */
[----:B------:R-:W-:Y:S06]  /*0b30*/  BRA `(.L_x_13) ;  /* 0x0000000000047947 */ /* 0x000fec0003800000 */
.L_x_11:
[----:B------:R-:W-:-:S07]  /*0b40*/  IMAD R4, R3, 0x800000, R4 ;  /* 0x0080000003047824 */ /* 0x000fce00078e0204 */
.L_x_13:
[----:B------:R-:W-:Y:S05]  /*0b50*/  BSYNC.RECONVERGENT B1 ;  /* 0x0000000000017941 */ /* 0x000fea0003800200 */
.L_x_10:
[----:B------:R-:W-:Y:S05]  /*0b60*/  BRA `(.L_x_14) ;  /* 0x0000000000207947 */ /* 0x000fea0003800000 */
.L_x_9:
[----:B------:R-:W-:-:S04]  /*0b70*/  LOP3.LUT R4, R5, 0x80000000, R4, 0x48, !PT ;  /* 0x8000000005047812 */ /* 0x000fc800078e4804 */
[----:B------:R-:W-:Y:S01]  /*0b80*/  LOP3.LUT R4, R4, 0x7f800000, RZ, 0xfc, !PT ;  /* 0x7f80000004047812 */ /* 0x000fe200078efcff */
[----:B------:R-:W-:Y:S06]  /*0b90*/  BRA `(.L_x_14) ;  /* 0x0000000000147947 */ /* 0x000fec0003800000 */
.L_x_8:
[----:B------:R-:W-:Y:S01]  /*0ba0*/  LOP3.LUT R4, R5, 0x80000000, R4, 0x48, !PT ;  /* 0x8000000005047812 */ /* 0x000fe200078e4804 */
[----:B------:R-:W-:Y:S06]  /*0bb0*/  BRA `(.L_x_14) ;  /* 0x00000000000c7947 */ /* 0x000fec0003800000 */
.L_x_7:
[----:B------:R-:W0:Y:S01]  /*0bc0*/  MUFU.RSQ R4, -QNAN ;  /* 0xffc0000000047908 */ /* 0x000e220000001400 */
[----:B------:R-:W-:Y:S05]  /*0bd0*/  BRA `(.L_x_14) ;  /* 0x0000000000047947 */ /* 0x000fea0003800000 */
.L_x_6:
[----:B------:R-:W-:-:S07]  /*0be0*/  FADD.FTZ R4, R4, R5 ;  /* 0x0000000504047221 */ /* 0x000fce0000010000 */
.L_x_14:
[----:B------:R-:W-:Y:S05]  /*0bf0*/  BSYNC.RECONVERGENT B0 ;  /* 0x0000000000007941 */ /* 0x000fea0003800200 */
.L_x_4:
[----:B------:R1:W0:Y:S02]  /*0c00*/  LDL R2, [R1] ;  /* 0x0000000001027983 */ /* 0x0002240000100800 */
[----:B-1----:R-:W-:Y:S01]  /*0c10*/  VIADD R1, R1, 0x8 ;  /* 0x0000000801017836 */ /* 0x002fe20000000000 */
[----:B0-----:R-:W-:Y:S06]  /*0c20*/  RET.REL.NODEC R20 `(_Z15kernel_legendreiPfiS_) ;  /* 0xfffffff014f47950 */ /* 0x001fec0003c3ffff */
.L_x_15:
        /* <DEDUP_REMOVED lines=13> */
.L_x_32:


//--------------------- .text._Z18fibonacciup_kerneliPi --------------------------
	.section	.text._Z18fibonacciup_kerneliPi,"ax",@progbits
	.align	128
        .global         _Z18fibonacciup_kerneliPi
        .type           _Z18fibonacciup_kerneliPi,@function
        .size           _Z18fibonacciup_kerneliPi,(.L_x_33 - _Z18fibonacciup_kerneliPi)
        .other          _Z18fibonacciup_kerneliPi,@"STO_CUDA_ENTRY STV_DEFAULT"
_Z18fibonacciup_kerneliPi:
.text._Z18fibonacciup_kerneliPi:
        /* <DEDUP_REMOVED lines=8> */
[----:B------:R-:W-:Y:S01]  /*0080*/  MOV R6, 0xb0 ;  /* 0x000000b000067802 */ /* 0x000fe20000000f00 */
[----:B------:R-:W0:Y:S06]  /*0090*/  LDCU.64 UR4, c[0x0][0x358] ;  /* 0x00006b00ff0477ac */ /* 0x000e2c0008000a00 */
[----:B0-----:R-:W-:Y:S05]  /*00a0*/  CALL.REL.NOINC `($_Z18fibonacciup_kerneliPi$_Z11fibonacciupiiii) ;  /* 0x0000000000107944 */ /* 0x001fea0003c00000 */
[----:B------:R-:W0:Y:S02]  /*00b0*/  LDC.64 R2, c[0x0][0x388] ;  /* 0x0000e200ff027b82 */ /* 0x000e240000000a00 */
[----:B0-----:R-:W-:-:S05]  /*00c0*/  IMAD.WIDE R2, R5, 0x4, R2 ;  /* 0x0000000405027825 */ /* 0x001fca00078e0202 */
[----:B------:R-:W-:Y:S01]  /*00d0*/  STG.E desc[UR4][R2.64], R7 ;  /* 0x0000000702007986 */ /* 0x000fe2000c101904 */
[----:B------:R-:W-:Y:S05]  /*00e0*/  EXIT ;  /* 0x000000000000794d */ /* 0x000fea0003800000 */
        .type           $_Z18fibonacciup_kerneliPi$_Z11fibonacciupiiii,@function
        .size           $_Z18fibonacciup_kerneliPi$_Z11fibonacciupiiii,(.L_x_33 - $_Z18fibonacciup_kerneliPi$_Z11fibonacciupiiii)
$_Z18fibonacciup_kerneliPi$_Z11fibonacciupiiii:
[----:B------:R-:W-:Y:S01]  /*00f0*/  ISETP.NE.AND P0, PT, R5, 0x1, PT ;  /* 0x000000010500780c */ /* 0x000fe20003f05270 */
[----:B------:R-:W-:Y:S01]  /*0100*/  BSSY.RECONVERGENT B0, `(.L_x_16) ;  /* 0x0000019000007945 */ /* 0x000fe20003800200 */
[----:B------:R-:W-:Y:S02]  /*0110*/  IMAD.MOV.U32 R0, RZ, RZ, 0x1 ;  /* 0x00000001ff007424 */ /* 0x000fe400078e00ff */
[----:B------:R-:W-:-:S09]  /*0120*/  IMAD.MOV.U32 R2, RZ, RZ, 0x1 ;  /* 0x00000001ff027424 */ /* 0x000fd200078e00ff */
[----:B------:R-:W-:Y:S05]  /*0130*/  @!P0 BRA `(.L_x_17) ;  /* 0x00000000004c8947 */ /* 0x000fea0003800000 */
[-C--:B------:R-:W-:Y:S02]  /*0140*/  LOP3.LUT R4, RZ, R0.reuse, RZ, 0x33, !PT ;  /* 0x00000000ff047212 */ /* 0x080fe400078e33ff */
[----:B------:R-:W-:-:S03]  /*0150*/  VIMNMX R3, PT, PT, R5, R0, !PT ;  /* 0x0000000005037248 */ /* 0x000fc60007fe0100 */
[----:B------:R-:W-:Y:S01]  /*0160*/  IMAD.IADD R4, R5, 0x1, R4 ;  /* 0x0000000105047824 */ /* 0x000fe200078e0204 */
[----:B------:R-:W-:-:S04]  /*0170*/  IADD3 R3, PT, PT, -R0, R3, RZ ;  /* 0x0000000300037210 */ /* 0x000fc80007ffe1ff */
[----:B------:R-:W-:-:S13]  /*0180*/  ISETP.GT.U32.AND P0, PT, R3, R4, PT ;  /* 0x000000040300720c */ /* 0x000fda0003f04070 */
[----:B------:R-:W-:Y:S05]  /*0190*/  @!P0 BRA `(.L_x_18) ;  /* 0x00000000003c8947 */ /* 0x000fea0003800000 */
[----:B------:R-:W-:Y:S01]  /*01a0*/  BSSY.RECONVERGENT B1, `(.L_x_17) ;  /* 0x000000c000017945 */ /* 0x000fe20003800200 */
[----:B------:R-:W-:Y:S01]  /*01b0*/  IMAD.MOV.U32 R3, RZ, RZ, R0 ;  /* 0x000000ffff037224 */ /* 0x000fe200078e0000 */
[----:B------:R-:W-:Y:S01]  /*01c0*/  MOV R7, R2 ;  /* 0x0000000200077202 */ /* 0x000fe20000000f00 */
[----:B------:R-:W-:-:S07]  /*01d0*/  IMAD.MOV.U32 R0, RZ, RZ, 0x1 ;  /* 0x00000001ff007424 */ /* 0x000fce00078e00ff */
.L_x_20:
[----:B------:R-:W-:Y:S01]  /*01e0*/  VIADD R3, R3, 0x1 ;  /* 0x0000000103037836 */ /* 0x000fe20000000000 */
[----:B------:R-:W-:Y:S01]  /*01f0*/  IADD3 R2, PT, PT, R7, R0, RZ ;  /* 0x0000000007027210 */ /* 0x000fe20007ffe0ff */
[----:B------:R-:W-:-:S03]  /*0200*/  IMAD.MOV.U32 R0, RZ, RZ, R5 ;  /* 0x000000ffff007224 */ /* 0x000fc600078e0005 */
[----:B------:R-:W-:-:S13]  /*0210*/  ISETP.NE.AND P0, PT, R3, R5, PT ;  /* 0x000000050300720c */ /* 0x000fda0003f05270 */
[----:B------:R-:W-:Y:S05]  /*0220*/  @!P0 BRA `(.L_x_19) ;  /* 0x00000000000c8947 */ /* 0x000fea0003800000 */
[----:B------:R-:W-:Y:S01]  /*0230*/  IMAD.MOV.U32 R0, RZ, RZ, R7 ;  /* 0x000000ffff007224 */ /* 0x000fe200078e0007 */
[----:B------:R-:W-:Y:S01]  /*0240*/  MOV R7, R2 ;  /* 0x0000000200077202 */ /* 0x000fe20000000f00 */
[----:B------:R-:W-:Y:S06]  /*0250*/  BRA `(.L_x_20) ;  /* 0xfffffffc00e07947 */ /* 0x000fec000383ffff */
.L_x_19:
[----:B------:R-:W-:Y:S05]  /*0260*/  BSYNC.RECONVERGENT B1 ;  /* 0x0000000000017941 */ /* 0x000fea0003800200 */
.L_x_17:
[----:B------:R-:W-:-:S04]  /*0270*/  ISETP.GT.U32.AND P0, PT, R0, 0x1, PT ;  /* 0x000000010000780c */ /* 0x000fc80003f04070 */
[----:B------:R-:W-:-:S09]  /*0280*/  SEL R7, R2, 0x1, P0 ;  /* 0x0000000102077807 */ /* 0x000fd20000000000 */
.L_x_18:
[----:B------:R-:W-:Y:S05]  /*0290*/  BSYNC.RECONVERGENT B0 ;  /* 0x0000000000007941 */ /* 0x000fea0003800200 */
.L_x_16:
[----:B------:R-:W-:Y:S02]  /*02a0*/  HFMA2 R3, -RZ, RZ, 0, 0 ;  /* 0x00000000ff037431 */ /* 0x000fe400000001ff */
[----:B------:R-:W-:-:S04]  /*02b0*/  IMAD.MOV.U32 R2, RZ, RZ, R6 ;  /* 0x000000ffff027224 */ /* 0x000fc800078e0006 */
[----:B------:R-:W-:Y:S05]  /*02c0*/  RET.REL.NODEC R2 `(_Z18fibonacciup_kerneliPi) ;  /* 0xfffffffc024c7950 */ /* 0x000fea0003c3ffff */
.L_x_21:
        /* <DEDUP_REMOVED lines=11> */
.L_x_33:


//--------------------- .text._Z20fibonaccidown_kerneliPi --------------------------
	.section	.text._Z20fibonaccidown_kerneliPi,"ax",@progbits
	.align	128
        .global         _Z20fibonaccidown_kerneliPi
        .type           _Z20fibonaccidown_kerneliPi,@function
        .size           _Z20fibonaccidown_kerneliPi,(.L_x_34 - _Z20fibonaccidown_kerneliPi)
        .other          _Z20fibonaccidown_kerneliPi,@"STO_CUDA_ENTRY STV_DEFAULT"
_Z20fibonaccidown_kerneliPi:
.text._Z20fibonaccidown_kerneliPi:
        /* <DEDUP_REMOVED lines=8> */
[----:B------:R-:W-:Y:S01]  /*0080*/  IMAD.MOV.U32 R4, RZ, RZ, R2 ;  /* 0x000000ffff047224 */ /* 0x000fe200078e0002 */
[----:B------:R-:W-:Y:S01]  /*0090*/  MOV R20, 0xd0 ;  /* 0x000000d000147802 */ /* 0x000fe20000000f00 */
[----:B------:R-:W-:Y:S01]  /*00a0*/  IMAD.MOV.U32 R21, RZ, RZ, 0x0 ;  /* 0x00000000ff157424 */ /* 0x000fe200078e00ff */
[----:B------:R-:W0:Y:S06]  /*00b0*/  LDCU.64 UR36, c[0x0][0x358] ;  /* 0x00006b00ff2477ac */ /* 0x000e2c0008000a00 */
[----:B0-----:R-:W-:Y:S05]  /*00c0*/  CALL.REL.NOINC `($_Z20fibonaccidown_kerneliPi$_Z13fibonaccidowni) ;  /* 0x0000000000107944 */ /* 0x001fea0003c00000 */
[----:B------:R-:W0:Y:S02]  /*00d0*/  LDC.64 R6, c[0x0][0x388] ;  /* 0x0000e200ff067b82 */ /* 0x000e240000000a00 */
[----:B0-----:R-:W-:-:S05]  /*00e0*/  IMAD.WIDE R2, R2, 0x4, R6 ;  /* 0x0000000402027825 */ /* 0x001fca00078e0206 */
[----:B------:R-:W-:Y:S01]  /*00f0*/  STG.E desc[UR36][R2.64], R4 ;  /* 0x0000000402007986 */ /* 0x000fe2000c101924 */
[----:B------:R-:W-:Y:S05]  /*0100*/  EXIT ;  /* 0x000000000000794d */ /* 0x000fea0003800000 */
        .type           $_Z20fibonaccidown_kerneliPi$_Z13fibonaccidowni,@function
        .size           $_Z20fibonaccidown_kerneliPi$_Z13fibonaccidowni,(.L_x_34 - $_Z20fibonaccidown_kerneliPi$_Z13fibonaccidowni)
$_Z20fibonaccidown_kerneliPi$_Z13fibonaccidowni:
[----:B------:R-:W-:-:S05]  /*0110*/  VIADD R1, R1, 0xffffffc8 ;  /* 0xffffffc801017836 */ /* 0x000fca0000000000 */
[----:B------:R-:W-:Y:S04]  /*0120*/  STL [R1+0x30], R27 ;  /* 0x0000301b01007387 */ /* 0x000fe80000100800 */
[----:B------:R-:W-:Y:S04]  /*0130*/  STL [R1+0x2c], R26 ;  /* 0x00002c1a01007387 */ /* 0x000fe80000100800 */
[----:B------:R0:W-:Y:S04]  /*0140*/  STL [R1+0x28], R25 ;  /* 0x0000281901007387 */ /* 0x0001e80000100800 */
[----:B------:R1:W-:Y:S04]  /*0150*/  STL [R1+0x24], R24 ;  /* 0x0000241801007387 */ /* 0x0003e80000100800 */
[----:B------:R2:W-:Y:S01]  /*0160*/  STL [R1+0x20], R23 ;  /* 0x0000201701007387 */ /* 0x0005e20000100800 */
[----:B0-----:R-:W0:Y:S05]  /*0170*/  BMOV.32.CLEAR R25, B8 ;  /* 0x0000000008197355 */ /* 0x001e2a0000100000 */
[----:B------:R-:W-:Y:S01]  /*0180*/  STL [R1+0x1c], R22 ;  /* 0x00001c1601007387 */ /* 0x000fe20000100800 */
[----:B-1----:R-:W1:Y:S05]  /*0190*/  BMOV.32.CLEAR R24, B7 ;  /* 0x0000000007187355 */ /* 0x002e6a0000100000 */
[----:B------:R-:W-:Y:S01]  /*01a0*/  STL [R1+0x18], R21 ;  /* 0x0000181501007387 */ /* 0x000fe20000100800 */
[----:B--2---:R-:W2:Y:S05]  /*01b0*/  BMOV.32.CLEAR R23, B6 ;  /* 0x0000000006177355 */ /* 0x004eaa0000100000 */
[----:B------:R-:W-:Y:S04]  /*01c0*/  STL [R1+0x14], R20 ;  /* 0x0000141401007387 */ /* 0x000fe80000100800 */
[----:B------:R-:W-:Y:S04]  /*01d0*/  STL [R1+0x10], R19 ;  /* 0x0000101301007387 */ /* 0x000fe80000100800 */
[----:B------:R-:W-:Y:S04]  /*01e0*/  STL [R1+0xc], R18 ;  /* 0x00000c1201007387 */ /* 0x000fe80000100800 */
[----:B------:R-:W-:Y:S04]  /*01f0*/  STL [R1+0x8], R17 ;  /* 0x0000081101007387 */ /* 0x000fe80000100800 */
[----:B------:R-:W-:Y:S04]  /*0200*/  STL [R1+0x4], R16 ;  /* 0x0000041001007387 */ /* 0x000fe80000100800 */
[----:B------:R3:W-:Y:S02]  /*0210*/  STL [R1], R2 ;  /* 0x0000000201007387 */ /* 0x0007e40000100800 */
[----:B---3--:R-:W-:-:S04]  /*0220*/  MOV R2, R4 ;  /* 0x0000000400027202 */ /* 0x008fc80000000f00 */
[----:B------:R-:W-:Y:S01]  /*0230*/  ISETP.GE.AND P0, PT, R2, 0x2, PT ;  /* 0x000000020200780c */ /* 0x000fe20003f06270 */
[----:B------:R-:W-:Y:S01]  /*0240*/  BSSY.RECONVERGENT B8, `(.L_x_22) ;  /* 0x0000041000087945 */ /* 0x000fe20003800200 */
[----:B------:R-:W-:-:S11]  /*0250*/  IMAD.MOV.U32 R27, RZ, RZ, RZ ;  /* 0x000000ffff1b7224 */ /* 0x000fd600078e00ff */
[----:B012---:R-:W-:Y:S05]  /*0260*/  @!P0 BRA `(.L_x_23) ;  /* 0x0000000000f88947 */ /* 0x007fea0003800000 */
[----:B------:R-:W-:Y:S01]  /*0270*/  VIMNMX.U32 R0, PT, PT, R2, 0x3, !PT ;  /* 0x0000000302007848 */ /* 0x000fe20007fe0000 */
[----:B------:R-:W-:Y:S01]  /*0280*/  BSSY.RECONVERGENT B7, `(.L_x_24) ;  /* 0x000002a000077945 */ /* 0x000fe20003800200 */
[----:B------:R-:W-:-:S03]  /*0290*/  HFMA2 R27, -RZ, RZ, 0, 0 ;  /* 0x00000000ff1b7431 */ /* 0x000fc600000001ff */
[C---:B------:R-:W-:Y:S02]  /*02a0*/  VIADD R3, R0.reuse, 0xfffffffd ;  /* 0xfffffffd00037836 */ /* 0x040fe40000000000 */
[----:B------:R-:W-:-:S03]  /*02b0*/  VIADD R0, R0, 0xfffffffe ;  /* 0xfffffffe00007836 */ /* 0x000fc60000000000 */
[----:B------:R-:W-:Y:S02]  /*02c0*/  ISETP.GE.U32.AND P0, PT, R3, 0x5, PT ;  /* 0x000000050300780c */ /* 0x000fe40003f06070 */
[----:B------:R-:W-:-:S04]  /*02d0*/  LEA.HI R0, R0, 0x1, RZ, 0x1f ;  /* 0x0000000100007811 */ /* 0x000fc800078ff8ff */
[----:B------:R-:W-:-:S07]  /*02e0*/  LOP3.LUT R16, R0, 0x3, RZ, 0xc0, !PT ;  /* 0x0000000300107812 */ /* 0x000fce00078ec0ff */
[----:B------:R-:W-:Y:S05]  /*02f0*/  @!P0 BRA `(.L_x_25) ;  /* 0x0000000000888947 */ /* 0x000fea0003800000 */
[----:B------:R-:W-:Y:S01]  /*0300*/  LOP3.LUT R19, R0, 0x7ffffffc, RZ, 0xc0, !PT ;  /* 0x7ffffffc00137812 */ /* 0x000fe200078ec0ff */
[----:B------:R-:W-:Y:S01]  /*0310*/  BSSY.RECONVERGENT B6, `(.L_x_26) ;  /* 0x000001f000067945 */ /* 0x000fe20003800200 */
[----:B------:R-:W-:Y:S02]  /*0320*/  VIADD R22, R2, 0xfffffffd ;  /* 0xfffffffd02167836 */ /* 0x000fe40000000000 */
[----:B------:R-:W-:Y:S02]  /*0330*/  IMAD.MOV.U32 R27, RZ, RZ, RZ ;  /* 0x000000ffff1b7224 */ /* 0x000fe400078e00ff */
[----:B------:R-:W-:-:S07]  /*0340*/  IMAD.MOV R19, RZ, RZ, -R19 ;  /* 0x000000ffff137224 */ /* 0x000fce00078e0a13 */
.L_x_27:
[----:B------:R-:W-:Y:S01]  /*0350*/  IADD3 R19, PT, PT, R19, 0x4, RZ ;  /* 0x0000000413137810 */ /* 0x000fe20007ffe0ff */
[----:B------:R-:W-:Y:S01]  /*0360*/  VIADD R4, R22, 0x2 ;  /* 0x0000000216047836 */ /* 0x000fe20000000000 */
[----:B------:R-:W-:Y:S01]  /*0370*/  MOV R20, 0x3c0 ;  /* 0x000003c000147802 */ /* 0x000fe20000000f00 */
[----:B------:R-:W-:Y:S01]  /*0380*/  IMAD.MOV.U32 R21, RZ, RZ, 0x0 ;  /* 0x00000000ff157424 */ /* 0x000fe200078e00ff */
[----:B------:R-:W-:-:S04]  /*0390*/  ISETP.NE.AND P0, PT, R19, RZ, PT ;  /* 0x000000ff1300720c */ /* 0x000fc80003f05270 */
[----:B------:R-:W-:-:S09]  /*03a0*/  P2R R26, PR, RZ, 0x1 ;  /* 0x00000001ff1a7803 */ /* 0x000fd20000000000 */
[----:B------:R-:W-:Y:S05]  /*03b0*/  CALL.REL.NOINC `($_Z20fibonaccidown_kerneliPi$_Z13fibonaccidowni) ;  /* 0xfffffffc00547944 */ /* 0x000fea0003c3ffff */
[----:B------:R-:W-:Y:S01]  /*03c0*/  IMAD.MOV.U32 R17, RZ, RZ, R4 ;  /* 0x000000ffff117224 */ /* 0x000fe200078e0004 */
[----:B------:R-:W-:Y:S01]  /*03d0*/  IADD3 R2, PT, PT, R22, -0x4, RZ ;  /* 0xfffffffc16027810 */ /* 0x000fe20007ffe0ff */
[----:B------:R-:W-:Y:S01]  /*03e0*/  IMAD.MOV.U32 R4, RZ, RZ, R22 ;  /* 0x000000ffff047224 */ /* 0x000fe200078e0016 */
[----:B------:R-:W-:Y:S01]  /*03f0*/  MOV R20, 0x420 ;  /* 0x0000042000147802 */ /* 0x000fe20000000f00 */
[----:B------:R-:W-:-:S07]  /*0400*/  IMAD.MOV.U32 R21, RZ, RZ, 0x0 ;  /* 0x00000000ff157424 */ /* 0x000fce00078e00ff */
[----:B------:R-:W-:Y:S05]  /*0410*/  CALL.REL.NOINC `($_Z20fibonaccidown_kerneliPi$_Z13fibonaccidowni) ;  /* 0xfffffffc003c7944 */ /* 0x000fea0003c3ffff */
[----:B------:R-:W-:Y:S01]  /*0420*/  IADD3 R17, PT, PT, R4, R17, R27 ;  /* 0x0000001104117210 */ /* 0x000fe20007ffe01b */
[----:B------:R-:W-:Y:S01]  /*0430*/  VIADD R4, R22, 0xfffffffe ;  /* 0xfffffffe16047836 */ /* 0x000fe20000000000 */
[----:B------:R-:W-:Y:S02]  /*0440*/  MOV R20, 0x470 ;  /* 0x0000047000147802 */ /* 0x000fe40000000f00 */
[----:B------:R-:W-:-:S07]  /*0450*/  MOV R21, 0x0 ;  /* 0x0000000000157802 */ /* 0x000fce0000000f00 */
[----:B------:R-:W-:Y:S05]  /*0460*/  CALL.REL.NOINC `($_Z20fibonaccidown_kerneliPi$_Z13fibonaccidowni) ;  /* 0xfffffffc00287944 */ /* 0x000fea0003c3ffff */
[----:B------:R-:W-:Y:S01]  /*0470*/  IMAD.MOV.U32 R18, RZ, RZ, R4 ;  /* 0x000000ffff127224 */ /* 0x000fe200078e0004 */
[----:B------:R-:W-:Y:S01]  /*0480*/  MOV R20, 0x4c0 ;  /* 0x000004c000147802 */ /* 0x000fe20000000f00 */
[----:B------:R-:W-:Y:S02]  /*0490*/  IMAD.MOV.U32 R4, RZ, RZ, R2 ;  /* 0x000000ffff047224 */ /* 0x000fe400078e0002 */
[----:B------:R-:W-:-:S07]  /*04a0*/  IMAD.MOV.U32 R21, RZ, RZ, 0x0 ;  /* 0x00000000ff157424 */ /* 0x000fce00078e00ff */
[----:B------:R-:W-:Y:S05]  /*04b0*/  CALL.REL.NOINC `($_Z20fibonaccidown_kerneliPi$_Z13fibonaccidowni) ;  /* 0xfffffffc00147944 */ /* 0x000fea0003c3ffff */
[----:B------:R-:W-:Y:S02]  /*04c0*/  ISETP.NE.AND P6, PT, R26, RZ, PT ;  /* 0x000000ff1a00720c */ /* 0x000fe40003fc5270 */
[----:B------:R-:W-:Y:S02]  /*04d0*/  IADD3 R27, PT, PT, R4, R18, R17 ;  /* 0x00000012041b7210 */ /* 0x000fe40007ffe011 */
[----:B------:R-:W-:-:S09]  /*04e0*/  IADD3 R22, PT, PT, R22, -0x8, RZ ;  /* 0xfffffff816167810 */ /* 0x000fd20007ffe0ff */
[----:B------:R-:W-:Y:S05]  /*04f0*/  @P6 BRA `(.L_x_27) ;  /* 0xfffffffc00946947 */ /* 0x000fea000383ffff */
[----:B------:R-:W-:Y:S05]  /*0500*/  BSYNC.RECONVERGENT B6 ;  /* 0x0000000000067941 */ /* 0x000fea0003800200 */
.L_x_26:
[----:B------:R-:W-:-:S07]  /*0510*/  VIADD R2, R22, 0x3 ;  /* 0x0000000316027836 */ /* 0x000fce0000000000 */
.L_x_25:
[----:B------:R-:W-:Y:S05]  /*0520*/  BSYNC.RECONVERGENT B7 ;  /* 0x0000000000077941 */ /* 0x000fea0003800200 */
.L_x_24:
[----:B------:R-:W-:-:S13]  /*0530*/  ISETP.NE.AND P0, PT, R16, RZ, PT ;  /* 0x000000ff1000720c */ /* 0x000fda0003f05270 */
[----:B------:R-:W-:Y:S05]  /*0540*/  @!P0 BRA `(.L_x_23) ;  /* 0x0000000000408947 */ /* 0x000fea0003800000 */
[----:B------:R-:W-:Y:S01]  /*0550*/  BSSY.RECONVERGENT B6, `(.L_x_28) ;  /* 0x000000e000067945 */ /* 0x000fe20003800200 */
[----:B------:R-:W-:Y:S02]  /*0560*/  VIADD R2, R2, 0xffffffff ;  /* 0xffffffff02027836 */ /* 0x000fe40000000000 */
[----:B------:R-:W-:-:S07]  /*0570*/  IMAD.MOV R16, RZ, RZ, -R16 ;  /* 0x000000ffff107224 */ /* 0x000fce00078e0a10 */
.L_x_29:
[----:B------:R-:W-:Y:S01]  /*0580*/  IADD3 R16, PT, PT, R16, 0x1, RZ ;  /* 0x0000000110107810 */ /* 0x000fe20007ffe0ff */
[----:B------:R-:W-:Y:S01]  /*0590*/  IMAD.MOV.U32 R4, RZ, RZ, R2 ;  /* 0x000000ffff047224 */ /* 0x000fe200078e0002 */
[----:B------:R-:W-:Y:S01]  /*05a0*/  MOV R20, 0x5f0 ;  /* 0x000005f000147802 */ /* 0x000fe20000000f00 */
[----:B------:R-:W-:Y:S01]  /*05b0*/  IMAD.MOV.U32 R21, RZ, RZ, 0x0 ;  /* 0x00000000ff157424 */ /* 0x000fe200078e00ff */
[----:B------:R-:W-:-:S04]  /*05c0*/  ISETP.NE.AND P0, PT, R16, RZ, PT ;  /* 0x000000ff1000720c */ /* 0x000fc80003f05270 */
[----:B------:R-:W-:-:S09]  /*05d0*/  P2R R17, PR, RZ, 0x1 ;  /* 0x00000001ff117803 */ /* 0x000fd20000000000 */
[----:B------:R-:W-:Y:S05]  /*05e0*/  CALL.REL.NOINC `($_Z20fibonaccidown_kerneliPi$_Z13fibonaccidowni) ;  /* 0xfffffff800c87944 */ /* 0x000fea0003c3ffff */
[----:B------:R-:W-:Y:S01]  /*05f0*/  ISETP.NE.AND P6, PT, R17, RZ, PT ;  /* 0x000000ff1100720c */ /* 0x000fe20003fc5270 */
[----:B------:R-:W-:Y:S01]  /*0600*/  VIADD R2, R2, 0xfffffffe ;  /* 0xfffffffe02027836 */ /* 0x000fe20000000000 */
[----:B------:R-:W-:-:S11]  /*0610*/  IADD3 R27, PT, PT, R27, R4, RZ ;  /* 0x000000041b1b7210 */ /* 0x000fd60007ffe0ff */
[----:B------:R-:W-:Y:S05]  /*0620*/  @P6 BRA `(.L_x_29) ;  /* 0xfffffffc00d46947 */ /* 0x000fea000383ffff */
[----:B------:R-:W-:Y:S05]  /*0630*/  BSYNC.RECONVERGENT B6 ;  /* 0x0000000000067941 */ /* 0x000fea0003800200 */
.L_x_28:
[----:B------:R-:W-:-:S07]  /*0640*/  VIADD R2, R2, 0x1 ;  /* 0x0000000102027836 */ /* 0x000fce0000000000 */
.L_x_23:
[----:B------:R-:W-:Y:S05]  /*0650*/  BSYNC.RECONVERGENT B8 ;  /* 0x0000000000087941 */ /* 0x000fea0003800200 */
.L_x_22:
[----:B------:R-:W2:Y:S01]  /*0660*/  LDL R20, [R1+0x14] ;  /* 0x0000140001147983 */ /* 0x000ea20000100800 */
[----:B------:R0:W-:Y:S05]  /*0670*/  BMOV.32 B6, R23 ;  /* 0x0000001706007356 */ /* 0x0001ea0000000000 */
[----:B------:R-:W2:Y:S01]  /*0680*/  LDL R21, [R1+0x18] ;  /* 0x0000180001157983 */ /* 0x000ea20000100800 */
[----:B------:R1:W-:Y:S05]  /*0690*/  BMOV.32 B7, R24 ;  /* 0x0000001807007356 */ /* 0x0003ea0000000000 */
[----:B------:R3:W-:Y:S05]  /*06a0*/  BMOV.32 B8, R25 ;  /* 0x0000001908007356 */ /* 0x0007ea0000000000 */
[----:B------:R-:W-:Y:S01]  /*06b0*/  IADD3 R4, PT, PT, R2, R27, RZ ;  /* 0x0000001b02047210 */ /* 0x000fe20007ffe0ff */
[----:B------:R-:W2:Y:S04]  /*06c0*/  LDL R16, [R1+0x4] ;  /* 0x0000040001107983 */ /* 0x000ea80000100800 */
[----:B------:R-:W2:Y:S04]  /*06d0*/  LDL R2, [R1] ;  /* 0x0000000001027983 */ /* 0x000ea80000100800 */
[----:B------:R-:W2:Y:S04]  /*06e0*/  LDL R17, [R1+0x8] ;  /* 0x0000080001117983 */ /* 0x000ea80000100800 */
[----:B------:R-:W2:Y:S04]  /*06f0*/  LDL R18, [R1+0xc] ;  /* 0x00000c0001127983 */ /* 0x000ea80000100800 */
[----:B------:R-:W2:Y:S04]  /*0700*/  LDL R19, [R1+0x10] ;  /* 0x0000100001137983 */ /* 0x000ea80000100800 */
[----:B------:R-:W2:Y:S04]  /*0710*/  LDL R22, [R1+0x1c] ;  /* 0x00001c0001167983 */ /* 0x000ea80000100800 */
[----:B0-----:R-:W2:Y:S04]  /*0720*/  LDL R23, [R1+0x20] ;  /* 0x0000200001177983 */ /* 0x001ea80000100800 */
[----:B-1----:R-:W2:Y:S04]  /*0730*/  LDL R24, [R1+0x24] ;  /* 0x0000240001187983 */ /* 0x002ea80000100800 */
[----:B---3--:R-:W2:Y:S04]  /*0740*/  LDL R25, [R1+0x28] ;  /* 0x0000280001197983 */ /* 0x008ea80000100800 */
[----:B------:R-:W2:Y:S04]  /*0750*/  LDL R26, [R1+0x2c] ;  /* 0x00002c00011a7983 */ /* 0x000ea80000100800 */
[----:B------:R0:W2:Y:S02]  /*0760*/  LDL R27, [R1+0x30] ;  /* 0x00003000011b7983 */ /* 0x0000a40000100800 */
[----:B0-----:R-:W-:Y:S01]  /*0770*/  VIADD R1, R1, 0x38 ;  /* 0x0000003801017836 */ /* 0x001fe20000000000 */
[----:B--2---:R-:W-:Y:S06]  /*0780*/  RET.REL.NODEC R20 `(_Z20fibonaccidown_kerneliPi) ;  /* 0xfffffff8141c7950 */ /* 0x004fec0003c3ffff */
.L_x_30:
        /* <DEDUP_REMOVED lines=15> */
.L_x_34:


//--------------------- .nv.shared.reserved.0     --------------------------
	.section	.nv.shared.reserved.0,"aw",@nobits
	.weak		__nv_reservedSMEM_offset_0_alias
	.size		__nv_reservedSMEM_offset_0_alias, 0, 64
	.other		__nv_reservedSMEM_offset_0_alias,@"STO_CUDA_RESERVED_SHARED STV_DEFAULT"
__nv_reservedSMEM_offset_0_alias:
	.zero		0
	.zero		64


//--------------------- .nv.constant0._Z13multiplyByTwoPfi --------------------------
	.section	.nv.constant0._Z13multiplyByTwoPfi,"a",@progbits
	.sectionflags	@""
	.align	4
.nv.constant0._Z13multiplyByTwoPfi:
	.zero		908


//--------------------- .nv.constant0._Z15kernel_legendreiPfiS_ --------------------------
	.section	.nv.constant0._Z15kernel_legendreiPfiS_,"a",@progbits
	.sectionflags	@""
	.align	4
.nv.constant0._Z15kernel_legendreiPfiS_:
	.zero		928


//--------------------- .nv.constant0._Z18fibonacciup_kerneliPi --------------------------
	.section	.nv.constant0._Z18fibonacciup_kerneliPi,"a",@progbits
	.sectionflags	@""
	.align	4
.nv.constant0._Z18fibonacciup_kerneliPi:
	.zero		912


//--------------------- .nv.constant0._Z20fibonaccidown_kerneliPi --------------------------
	.section	.nv.constant0._Z20fibonaccidown_kerneliPi,"a",@progbits
	.sectionflags	@""
	.align	4
.nv.constant0._Z20fibonaccidown_kerneliPi:
	.zero		912


//--------------------- SYMBOLS --------------------------

	.type		.nv.reservedSmem.offset0,@object
	.size		.nv.reservedSmem.offset0,0x4
